	.headerflags	@"EF_CUDA_TEXMODE_UNIFIED EF_CUDA_64BIT_ADDRESS EF_CUDA_ACCELERATORS EF_CUDA_SM90 EF_CUDA_VIRTUAL_SM(EF_CUDA_SM90)"
	.elftype	@"ET_EXEC"


//--------------------- .nv.info                  --------------------------
	.section	.nv.info,"",@"SHT_CUDA_INFO"
	.align	4


	//----- nvinfo : EIATTR_REGCOUNT
	.align		4
        /*0000*/ 	.byte	0x04, 0x2f
        /*0002*/ 	.short	(.L_1 - .L_0)
	.align		4
.L_0:
        /*0004*/ 	.word	index@(triton_poi_fused_max_pool2d_with_indices_17)
        /*0008*/ 	.word	0x00000050


	//----- nvinfo : EIATTR_MIN_STACK_SIZE
	.align		4
.L_1:
        /*000c*/ 	.byte	0x04, 0x12
        /*000e*/ 	.short	(.L_3 - .L_2)
	.align		4
.L_2:
        /*0010*/ 	.word	index@(triton_poi_fused_max_pool2d_with_indices_17)
        /*0014*/ 	.word	0x00000000


	//----- nvinfo : EIATTR_FRAME_SIZE
	.align		4
.L_3:
        /*0018*/ 	.byte	0x04, 0x11
        /*001a*/ 	.short	(.L_5 - .L_4)
	.align		4
.L_4:
        /*001c*/ 	.word	index@(triton_poi_fused_max_pool2d_with_indices_17)
        /*0020*/ 	.word	0x00000000


	//----- nvinfo : EIATTR_MIN_STACK_SIZE
	.align		4
.L_5:
        /*0024*/ 	.byte	0x04, 0x12
        /*0026*/ 	.short	(.L_7 - .L_6)
	.align		4
.L_6:
        /*0028*/ 	.word	index@(triton_poi_fused_max_pool2d_with_indices_17)
        /*002c*/ 	.word	0x00000000
.L_7:


//--------------------- .nv.info.triton_poi_fused_max_pool2d_with_indices_17 --------------------------
	.section	.nv.info.triton_poi_fused_max_pool2d_with_indices_17,"",@"SHT_CUDA_INFO"
	.sectionflags	@""
	.align	4


	//----- nvinfo : EIATTR_CUDA_API_VERSION
	.align		4
        /*0000*/ 	.byte	0x04, 0x37
        /*0002*/ 	.short	(.L_9 - .L_8)
.L_8:
        /*0004*/ 	.word	0x0000007c


	//----- nvinfo : EIATTR_KPARAM_INFO
	.align		4
.L_9:
        /*0008*/ 	.byte	0x04, 0x17
        /*000a*/ 	.short	(.L_11 - .L_10)
.L_10:
        /*000c*/ 	.word	0x00000000
        /*0010*/ 	.short	0x0004
        /*0012*/ 	.short	0x001c
        /*0014*/ 	.byte	0x00, 0xf0, 0x11, 0x00


	//----- nvinfo : EIATTR_KPARAM_INFO
	.align		4
.L_11:
        /*0018*/ 	.byte	0x04, 0x17
        /*001a*/ 	.short	(.L_13 - .L_12)
.L_12:
        /*001c*/ 	.word	0x00000000
        /*0020*/ 	.short	0x0003
        /*0022*/ 	.short	0x0018
        /*0024*/ 	.byte	0x00, 0xf0, 0x11, 0x00


	//----- nvinfo : EIATTR_KPARAM_INFO
	.align		4
.L_13:
        /*0028*/ 	.byte	0x04, 0x17
        /*002a*/ 	.short	(.L_15 - .L_14)
.L_14:
        /*002c*/ 	.word	0x00000000
        /*0030*/ 	.short	0x0002
        /*0032*/ 	.short	0x0010
        /*0034*/ 	.byte	0x00, 0xf4, 0x21, 0x00


	//----- nvinfo : EIATTR_KPARAM_INFO
	.align		4
.L_15:
        /*0038*/ 	.byte	0x04, 0x17
        /*003a*/ 	.short	(.L_17 - .L_16)
.L_16:
        /*003c*/ 	.word	0x00000000
        /*0040*/ 	.short	0x0001
        /*0042*/ 	.short	0x0008
        /*0044*/ 	.byte	0x00, 0xf4, 0x21, 0x00


	//----- nvinfo : EIATTR_KPARAM_INFO
	.align		4
.L_17:
        /*0048*/ 	.byte	0x04, 0x17
        /*004a*/ 	.short	(.L_19 - .L_18)
.L_18:
        /*004c*/ 	.word	0x00000000
        /*0050*/ 	.short	0x0000
        /*0052*/ 	.short	0x0000
        /*0054*/ 	.byte	0x00, 0xf4, 0x21, 0x00


	//----- nvinfo : EIATTR_SPARSE_MMA_MASK
	.align		4
.L_19:
        /*0058*/ 	.byte	0x03, 0x50
        /*005a*/ 	.short	0x0000


	//----- nvinfo : EIATTR_MAXREG_COUNT
	.align		4
        /*005c*/ 	.byte	0x03, 0x1b
        /*005e*/ 	.short	0x00ff


	//----- nvinfo : EIATTR_EXIT_INSTR_OFFSETS
	.align		4
        /*0060*/ 	.byte	0x04, 0x1c
        /*0062*/ 	.short	(.L_21 - .L_20)


	//   ....[0]....
.L_20:
        /*0064*/ 	.word	0x00002e00


	//   ....[1]....
        /*0068*/ 	.word	0x00002e30


	//----- nvinfo : EIATTR_REQNTID
	.align		4
.L_21:
        /*006c*/ 	.byte	0x04, 0x10
        /*006e*/ 	.short	(.L_23 - .L_22)
.L_22:
        /*0070*/ 	.word	0x00000100
        /*0074*/ 	.word	0x00000001
        /*0078*/ 	.word	0x00000001


	//----- nvinfo : EIATTR_CBANK_PARAM_SIZE
	.align		4
.L_23:
        /*007c*/ 	.byte	0x03, 0x19
        /*007e*/ 	.short	0x0020


	//----- nvinfo : EIATTR_PARAM_CBANK
	.align		4
        /*0080*/ 	.byte	0x04, 0x0a
        /*0082*/ 	.short	(.L_25 - .L_24)
	.align		4
.L_24:
        /*0084*/ 	.word	index@(.nv.constant0.triton_poi_fused_max_pool2d_with_indices_17)
        /*0088*/ 	.short	0x0210
        /*008a*/ 	.short	0x0020


	//----- nvinfo : EIATTR_SW_WAR
	.align		4
.L_25:
        /*008c*/ 	.byte	0x04, 0x36
        /*008e*/ 	.short	(.L_27 - .L_26)
.L_26:
        /*0090*/ 	.word	0x00000008
.L_27:


//--------------------- .nv.callgraph             --------------------------
	.section	.nv.callgraph,"",@"SHT_CUDA_CALLGRAPH"
	.align	4
	.sectionentsize	8
	.align		4
        /*0000*/ 	.word	0x00000000
	.align		4
        /*0004*/ 	.word	0xffffffff
	.align		4
        /*0008*/ 	.word	0x00000000
	.align		4
        /*000c*/ 	.word	0xfffffffe
	.align		4
        /*0010*/ 	.word	0x00000000
	.align		4
        /*0014*/ 	.word	0xfffffffd
	.align		4
        /*0018*/ 	.word	0x00000000
	.align		4
        /*001c*/ 	.word	0xfffffffc


//--------------------- .text.triton_poi_fused_max_pool2d_with_indices_17 --------------------------
	.section	.text.triton_poi_fused_max_pool2d_with_indices_17,"ax",@progbits
	.sectionflags	@"SHF_BARRIERS=1"
	.align	128
        .global         triton_poi_fused_max_pool2d_with_indices_17
        .type           triton_poi_fused_max_pool2d_with_indices_17,@function
        .size           triton_poi_fused_max_pool2d_with_indices_17,(.L_x_1 - triton_poi_fused_max_pool2d_with_indices_17)
        .other          triton_poi_fused_max_pool2d_with_indices_17,@"STO_CUDA_ENTRY STV_DEFAULT"
triton_poi_fused_max_pool2d_with_indices_17:
.text.triton_poi_fused_max_pool2d_with_indices_17:
[----:B------:R-:W0:Y:S01]  /*0000*/  LDC R1, c[0x0][0x28] ;  /* 0x00000a00ff017b82 */ /* 0x000e220000000800 */
[----:B------:R-:W1:Y:S07]  /*0010*/  S2R R54, SR_CTAID.X ;  /* 0x0000000000367919 */ /* 0x000e6e0000002500 */
[----:B------:R-:W2:Y:S01]  /*0020*/  LDC.64 R38, c[0x0][0x210] ;  /* 0x00008400ff267b82 */ /* 0x000ea20000000a00 */
[----:B------:R-:W-:Y:S01]  /*0030*/  IMAD.MOV.U32 R55, RZ, RZ, RZ ;  /* 0x000000ffff377224 */ /* 0x000fe200078e00ff */
[----:B------:R-:W-:Y:S01]  /*0040*/  ULDC.64 UR6, c[0x0][0x208] ;  /* 0x0000820000067ab9 */ /* 0x000fe20000000a00 */
[----:B------:R-:W3:Y:S01]  /*0050*/  S2R R51, SR_TID.X ;  /* 0x0000000000337919 */ /* 0x000ee20000002100 */
[----:B------:R-:W-:-:S02]  /*0060*/  CS2R R56, SRZ ;  /* 0x0000000000387805 */ /* 0x000fc4000001ff00 */
[----:B------:R-:W-:Y:S01]  /*0070*/  CS2R R58, SRZ ;  /* 0x00000000003a7805 */ /* 0x000fe2000001ff00 */
[----:B------:R-:W4:Y:S01]  /*0080*/  S2R R52, SR_CTAID.Y ;  /* 0x0000000000347919 */ /* 0x000f220000002600 */
[----:B-1----:R-:W-:Y:S01]  /*0090*/  IMAD.SHL.U32 R54, R54, 0x10, RZ ;  /* 0x0000001036367824 */ /* 0x002fe200078e00ff */
[----:B---3--:R-:W-:-:S04]  /*00a0*/  SHF.R.U32.HI R53, RZ, 0x4, R51 ;  /* 0x00000004ff357819 */ /* 0x008fc80000011633 */
[----:B------:R-:W-:Y:S02]  /*00b0*/  LOP3.LUT R0, R54, 0xf, R51, 0xf8, !PT ;  /* 0x0000000f36007812 */ /* 0x000fe400078ef833 */
[----:B------:R-:W-:Y:S02]  /*00c0*/  SGXT.U32 R53, R53, 0x4 ;  /* 0x000000043535781a */ /* 0x000fe40000000000 */
[----:B------:R-:W-:Y:S02]  /*00d0*/  SHF.R.S32.HI R3, RZ, 0x1f, R0 ;  /* 0x0000001fff037819 */ /* 0x000fe40000011400 */
[----:B----4-:R-:W-:Y:S02]  /*00e0*/  PRMT R10, R53, 0x6540, R52 ;  /* 0x00006540350a7816 */ /* 0x010fe40000000034 */
[----:B------:R-:W-:Y:S02]  /*00f0*/  LEA.HI R3, R3, R0, RZ, 0x2 ;  /* 0x0000000003037211 */ /* 0x000fe400078f10ff */
[----:B------:R-:W-:Y:S01]  /*0100*/  ISETP.GE.AND P0, PT, R0, 0x10, PT ;  /* 0x000000100000780c */ /* 0x000fe20003f06270 */
[----:B------:R-:W-:Y:S01]  /*0110*/  IMAD.SHL.U32 R10, R10, 0x40, RZ ;  /* 0x000000400a0a7824 */ /* 0x000fe200078e00ff */
[C---:B------:R-:W-:Y:S01]  /*0120*/  LOP3.LUT R5, R3.reuse, 0x7ffffffc, RZ, 0xc0, !PT ;  /* 0x7ffffffc03057812 */ /* 0x040fe200078ec0ff */
[----:B------:R-:W-:-:S03]  /*0130*/  IMAD.SHL.U32 R3, R3, 0x4, RZ ;  /* 0x0000000403037824 */ /* 0x000fc600078e00ff */
[----:B------:R-:W-:Y:S01]  /*0140*/  LOP3.LUT R9, R10, 0x400, RZ, 0xfc, !PT ;  /* 0x000004000a097812 */ /* 0x000fe200078efcff */
[----:B------:R-:W-:Y:S01]  /*0150*/  IMAD.IADD R5, R0, 0x1, -R5 ;  /* 0x0000000100057824 */ /* 0x000fe200078e0a05 */
[----:B------:R-:W-:Y:S02]  /*0160*/  LOP3.LUT R2, R3, 0xfffffff0, RZ, 0xc0, !PT ;  /* 0xfffffff003027812 */ /* 0x000fe400078ec0ff */
[C---:B------:R-:W-:Y:S02]  /*0170*/  LOP3.LUT R8, R10.reuse, 0x800, RZ, 0xfc, !PT ;  /* 0x000008000a087812 */ /* 0x040fe400078efcff */
[----:B------:R-:W-:Y:S01]  /*0180*/  LOP3.LUT R7, R10, 0xc00, RZ, 0xfc, !PT ;  /* 0x00000c000a077812 */ /* 0x000fe200078efcff */
[----:B------:R-:W-:-:S04]  /*0190*/  IMAD R73, R5, 0x2, R2 ;  /* 0x0000000205497824 */ /* 0x000fc800078e0202 */
[C---:B------:R-:W-:Y:S02]  /*01a0*/  IMAD.IADD R3, R73.reuse, 0x1, R10 ;  /* 0x0000000149037824 */ /* 0x040fe400078e020a */
[----:B------:R-:W-:Y:S02]  /*01b0*/  IMAD.IADD R13, R73, 0x1, R9 ;  /* 0x00000001490d7824 */ /* 0x000fe400078e0209 */
[----:B--2---:R-:W-:-:S04]  /*01c0*/  IMAD.WIDE R2, R3, 0x4, R38 ;  /* 0x0000000403027825 */ /* 0x004fc800078e0226 */
[C---:B------:R-:W-:Y:S01]  /*01d0*/  IMAD.IADD R15, R73.reuse, 0x1, R8 ;  /* 0x00000001490f7824 */ /* 0x040fe200078e0208 */
[----:B------:R1:W2:Y:S01]  /*01e0*/  @!P0 LDG.E.EL R55, desc[UR6][R2.64] ;  /* 0x0000000602378981 */ /* 0x0002a2000c2e1900 */
[----:B------:R-:W-:Y:S01]  /*01f0*/  IMAD.IADD R17, R73, 0x1, R7 ;  /* 0x0000000149117824 */ /* 0x000fe200078e0207 */
[C---:B------:R-:W-:Y:S01]  /*0200*/  LOP3.LUT R6, R10.reuse, 0x1000, RZ, 0xfc, !PT ;  /* 0x000010000a067812 */ /* 0x040fe200078efcff */
[----:B------:R-:W-:Y:S01]  /*0210*/  IMAD.WIDE R12, R13, 0x4, R38 ;  /* 0x000000040d0c7825 */ /* 0x000fe200078e0226 */
[----:B------:R-:W-:-:S03]  /*0220*/  LOP3.LUT R5, R10, 0x1400, RZ, 0xfc, !PT ;  /* 0x000014000a057812 */ /* 0x000fc600078efcff */
[--C-:B------:R-:W-:Y:S01]  /*0230*/  IMAD.WIDE R14, R15, 0x4, R38.reuse ;  /* 0x000000040f0e7825 */ /* 0x100fe200078e0226 */
[----:B------:R-:W-:Y:S01]  /*0240*/  CS2R R62, SRZ ;  /* 0x00000000003e7805 */ /* 0x000fe2000001ff00 */
[----:B------:R3:W4:Y:S01]  /*0250*/  @!P0 LDG.E.EL R56, desc[UR6][R12.64] ;  /* 0x000000060c388981 */ /* 0x000722000c2e1900 */
[C---:B-1----:R-:W-:Y:S01]  /*0260*/  LOP3.LUT R2, R10.reuse, 0x2000, RZ, 0xfc, !PT ;  /* 0x000020000a027812 */ /* 0x042fe200078efcff */
[----:B------:R-:W-:Y:S01]  /*0270*/  IMAD.WIDE R16, R17, 0x4, R38 ;  /* 0x0000000411107825 */ /* 0x000fe200078e0226 */
[C---:B------:R-:W-:Y:S01]  /*0280*/  LOP3.LUT R4, R10.reuse, 0x1800, RZ, 0xfc, !PT ;  /* 0x000018000a047812 */ /* 0x040fe200078efcff */
[----:B------:R1:W5:Y:S02]  /*0290*/  @!P0 LDG.E.EL R57, desc[UR6][R14.64] ;  /* 0x000000060e398981 */ /* 0x000364000c2e1900 */
[----:B------:R-:W-:Y:S01]  /*02a0*/  IMAD.IADD R21, R73, 0x1, R2 ;  /* 0x0000000149157824 */ /* 0x000fe200078e0202 */
[C---:B------:R-:W-:Y:S01]  /*02b0*/  LOP3.LUT R3, R10.reuse, 0x1c00, RZ, 0xfc, !PT ;  /* 0x00001c000a037812 */ /* 0x040fe200078efcff */
[----:B------:R1:W2:Y:S01]  /*02c0*/  @!P0 LDG.E.EL R58, desc[UR6][R16.64] ;  /* 0x00000006103a8981 */ /* 0x0002a2000c2e1900 */
[----:B------:R-:W-:Y:S01]  /*02d0*/  LOP3.LUT R0, R10, 0x2400, RZ, 0xfc, !PT ;  /* 0x000024000a007812 */ /* 0x000fe200078efcff */
[----:B------:R-:W-:Y:S01]  /*02e0*/  IMAD.WIDE R20, R21, 0x4, R38 ;  /* 0x0000000415147825 */ /* 0x000fe200078e0226 */
[----:B------:R-:W-:-:S03]  /*02f0*/  CS2R R60, SRZ ;  /* 0x00000000003c7805 */ /* 0x000fc6000001ff00 */
[C---:B---3--:R-:W-:Y:S01]  /*0300*/  IMAD.IADD R13, R73.reuse, 0x1, R6 ;  /* 0x00000001490d7824 */ /* 0x048fe200078e0206 */
[----:B------:R3:W2:Y:S01]  /*0310*/  @!P0 LDG.E.EL R63, desc[UR6][R20.64] ;  /* 0x00000006143f8981 */ /* 0x0006a2000c2e1900 */
[C---:B-1----:R-:W-:Y:S01]  /*0320*/  IMAD.IADD R15, R73.reuse, 0x1, R5 ;  /* 0x00000001490f7824 */ /* 0x042fe200078e0205 */
[C---:B------:R-:W-:Y:S01]  /*0330*/  LOP3.LUT R75, R10.reuse, 0x2800, RZ, 0xfc, !PT ;  /* 0x000028000a4b7812 */ /* 0x040fe200078efcff */
[C---:B0-----:R-:W-:Y:S01]  /*0340*/  IMAD.IADD R17, R73.reuse, 0x1, R4 ;  /* 0x0000000149117824 */ /* 0x041fe200078e0204 */
[----:B------:R-:W-:Y:S01]  /*0350*/  LOP3.LUT R77, R10, 0x2c00, RZ, 0xfc, !PT ;  /* 0x00002c000a4d7812 */ /* 0x000fe200078efcff */
[----:B------:R-:W-:Y:S02]  /*0360*/  IMAD.IADD R19, R73, 0x1, R3 ;  /* 0x0000000149137824 */ /* 0x000fe400078e0203 */
[----:B------:R-:W-:-:S04]  /*0370*/  IMAD.WIDE R12, R13, 0x4, R38 ;  /* 0x000000040d0c7825 */ /* 0x000fc800078e0226 */
[----:B------:R-:W-:Y:S01]  /*0380*/  IMAD.WIDE R14, R15, 0x4, R38 ;  /* 0x000000040f0e7825 */ /* 0x000fe200078e0226 */
[----:B------:R-:W-:Y:S01]  /*0390*/  CS2R R64, SRZ ;  /* 0x0000000000407805 */ /* 0x000fe2000001ff00 */
[----:B------:R0:W2:Y:S02]  /*03a0*/  @!P0 LDG.E.EL R59, desc[UR6][R12.64] ;  /* 0x000000060c3b8981 */ /* 0x0000a4000c2e1900 */
[----:B---3--:R-:W-:Y:S01]  /*03b0*/  IMAD.IADD R21, R73, 0x1, R0 ;  /* 0x0000000149157824 */ /* 0x008fe200078e0200 */
[C---:B------:R-:W-:Y:S01]  /*03c0*/  LOP3.LUT R76, R10.reuse, 0x3000, RZ, 0xfc, !PT ;  /* 0x000030000a4c7812 */ /* 0x040fe200078efcff */
[--C-:B------:R-:W-:Y:S01]  /*03d0*/  IMAD.WIDE R16, R17, 0x4, R38.reuse ;  /* 0x0000000411107825 */ /* 0x100fe200078e0226 */
[----:B------:R1:W3:Y:S01]  /*03e0*/  @!P0 LDG.E.EL R60, desc[UR6][R14.64] ;  /* 0x000000060e3c8981 */ /* 0x0002e2000c2e1900 */
[----:B------:R-:W-:Y:S02]  /*03f0*/  LOP3.LUT R74, R10, 0x3400, RZ, 0xfc, !PT ;  /* 0x000034000a4a7812 */ /* 0x000fe400078efcff */
[--C-:B------:R-:W-:Y:S01]  /*0400*/  IMAD.WIDE R18, R19, 0x4, R38.reuse ;  /* 0x0000000413127825 */ /* 0x100fe200078e0226 */
[----:B------:R1:W2:Y:S03]  /*0410*/  @!P0 LDG.E.EL R61, desc[UR6][R16.64] ;  /* 0x00000006103d8981 */ /* 0x0002a6000c2e1900 */
[----:B------:R-:W-:Y:S01]  /*0420*/  IMAD.WIDE R20, R21, 0x4, R38 ;  /* 0x0000000415147825 */ /* 0x000fe200078e0226 */
[----:B------:R1:W2:Y:S03]  /*0430*/  @!P0 LDG.E.EL R62, desc[UR6][R18.64] ;  /* 0x00000006123e8981 */ /* 0x0002a6000c2e1900 */
[C---:B0-----:R-:W-:Y:S01]  /*0440*/  IMAD.IADD R13, R73.reuse, 0x1, R75 ;  /* 0x00000001490d7824 */ /* 0x041fe200078e024b */
[----:B------:R-:W-:Y:S01]  /*0450*/  CS2R R66, SRZ ;  /* 0x0000000000427805 */ /* 0x000fe2000001ff00 */
[C---:B-1----:R-:W-:Y:S01]  /*0460*/  IMAD.IADD R15, R73.reuse, 0x1, R77 ;  /* 0x00000001490f7824 */ /* 0x042fe200078e024d */
[----:B------:R0:W2:Y:S01]  /*0470*/  @!P0 LDG.E.EL R65, desc[UR6][R20.64] ;  /* 0x0000000614418981 */ /* 0x0000a2000c2e1900 */
[----:B------:R-:W-:-:S02]  /*0480*/  VIADD R23, R73, 0x1 ;  /* 0x0000000149177836 */ /* 0x000fc40000000000 */
[C---:B------:R-:W-:Y:S02]  /*0490*/  IMAD.IADD R17, R73.reuse, 0x1, R76 ;  /* 0x0000000149117824 */ /* 0x040fe400078e024c */
[----:B------:R-:W-:Y:S02]  /*04a0*/  IMAD.IADD R19, R73, 0x1, R74 ;  /* 0x0000000149137824 */ /* 0x000fe400078e024a */
[----:B------:R-:W-:-:S04]  /*04b0*/  IMAD.WIDE R12, R13, 0x4, R38 ;  /* 0x000000040d0c7825 */ /* 0x000fc800078e0226 */
[----:B------:R-:W-:Y:S01]  /*04c0*/  IMAD.WIDE R14, R15, 0x4, R38 ;  /* 0x000000040f0e7825 */ /* 0x000fe200078e0226 */
[----:B------:R1:W2:Y:S03]  /*04d0*/  @!P0 LDG.E.EL R64, desc[UR6][R12.64] ;  /* 0x000000060c408981 */ /* 0x0002a6000c2e1900 */
[----:B0-----:R-:W-:Y:S01]  /*04e0*/  IMAD.IADD R21, R10, 0x1, R23 ;  /* 0x000000010a157824 */ /* 0x001fe200078e0217 */
[----:B------:R0:W2:Y:S01]  /*04f0*/  @!P0 LDG.E.EL R67, desc[UR6][R14.64] ;  /* 0x000000060e438981 */ /* 0x0000a2000c2e1900 */
[----:B------:R-:W-:Y:S02]  /*0500*/  VIADD R11, R73, 0x8 ;  /* 0x00000008490b7836 */ /* 0x000fe40000000000 */
[----:B------:R-:W-:Y:S02]  /*0510*/  IMAD.MOV.U32 R69, RZ, RZ, RZ ;  /* 0x000000ffff457224 */ /* 0x000fe400078e00ff */
[----:B------:R-:W-:-:S04]  /*0520*/  IMAD.WIDE R16, R17, 0x4, R38 ;  /* 0x0000000411107825 */ /* 0x000fc800078e0226 */
[--C-:B------:R-:W-:Y:S01]  /*0530*/  IMAD.WIDE R18, R19, 0x4, R38.reuse ;  /* 0x0000000413127825 */ /* 0x100fe200078e0226 */
[----:B------:R0:W2:Y:S03]  /*0540*/  @!P0 LDG.E.EL R66, desc[UR6][R16.64] ;  /* 0x0000000610428981 */ /* 0x0000a6000c2e1900 */
[----:B------:R-:W-:Y:S01]  /*0550*/  IMAD.MOV.U32 R50, RZ, RZ, RZ ;  /* 0x000000ffff327224 */ /* 0x000fe200078e00ff */
[----:B------:R0:W2:Y:S01]  /*0560*/  @!P0 LDG.E.EL R69, desc[UR6][R18.64] ;  /* 0x0000000612458981 */ /* 0x0000a2000c2e1900 */
[----:B------:R-:W-:Y:S01]  /*0570*/  IMAD.WIDE R20, R21, 0x4, R38 ;  /* 0x0000000415147825 */ /* 0x000fe200078e0226 */
[----:B------:R-:W-:-:S03]  /*0580*/  CS2R R48, SRZ ;  /* 0x0000000000307805 */ /* 0x000fc6000001ff00 */
[----:B-1----:R-:W-:Y:S01]  /*0590*/  IMAD.IADD R13, R10, 0x1, R11 ;  /* 0x000000010a0d7824 */ /* 0x002fe200078e020b */
[----:B------:R-:W-:Y:S01]  /*05a0*/  CS2R R46, SRZ ;  /* 0x00000000002e7805 */ /* 0x000fe2000001ff00 */
[--C-:B0-----:R-:W-:Y:S01]  /*05b0*/  IMAD.IADD R15, R9, 0x1, R23.reuse ;  /* 0x00000001090f7824 */ /* 0x101fe200078e0217 */
[----:B------:R-:W2:Y:S01]  /*05c0*/  @!P0 LDG.E.EL R50, desc[UR6][R20.64] ;  /* 0x0000000614328981 */ /* 0x000ea2000c2e1900 */
[----:B------:R-:W-:Y:S02]  /*05d0*/  IMAD.IADD R17, R8, 0x1, R23 ;  /* 0x0000000108117824 */ /* 0x000fe400078e0217 */
[----:B------:R-:W-:-:S04]  /*05e0*/  IMAD.WIDE R12, R13, 0x4, R38 ;  /* 0x000000040d0c7825 */ /* 0x000fc800078e0226 */
[--C-:B------:R-:W-:Y:S01]  /*05f0*/  IMAD.WIDE R18, R15, 0x4, R38.reuse ;  /* 0x000000040f127825 */ /* 0x100fe200078e0226 */
[----:B------:R0:W2:Y:S03]  /*0600*/  @!P0 LDG.E.EL R49, desc[UR6][R12.64] ;  /* 0x000000060c318981 */ /* 0x0000a6000c2e1900 */
[----:B------:R-:W-:Y:S01]  /*0610*/  IMAD.WIDE R16, R17, 0x4, R38 ;  /* 0x0000000411107825 */ /* 0x000fe200078e0226 */
[----:B------:R-:W4:Y:S03]  /*0620*/  @!P0 LDG.E.EL R47, desc[UR6][R18.64] ;  /* 0x00000006122f8981 */ /* 0x000f26000c2e1900 */
[--C-:B------:R-:W-:Y:S01]  /*0630*/  IMAD.IADD R25, R7, 0x1, R23.reuse ;  /* 0x0000000107197824 */ /* 0x100fe200078e0217 */
[----:B------:R-:W-:Y:S01]  /*0640*/  CS2R R36, SRZ ;  /* 0x0000000000247805 */ /* 0x000fe2000001ff00 */
[--C-:B------:R-:W-:Y:S01]  /*0650*/  IMAD.IADD R31, R2, 0x1, R23.reuse ;  /* 0x00000001021f7824 */ /* 0x100fe200078e0217 */
[----:B------:R1:W5:Y:S01]  /*0660*/  @!P0 LDG.E.EL R48, desc[UR6][R16.64] ;  /* 0x0000000610308981 */ /* 0x000362000c2e1900 */
[----:B0-----:R-:W-:Y:S01]  /*0670*/  IMAD.IADD R13, R4, 0x1, R23 ;  /* 0x00000001040d7824 */ /* 0x001fe200078e0217 */
[----:B------:R-:W-:Y:S01]  /*0680*/  CS2R R34, SRZ ;  /* 0x0000000000227805 */ /* 0x000fe2000001ff00 */
[----:B------:R-:W-:-:S04]  /*0690*/  IMAD.WIDE R14, R25, 0x4, R38 ;  /* 0x00000004190e7825 */ /* 0x000fc800078e0226 */
[----:B------:R-:W-:Y:S01]  /*06a0*/  IMAD.IADD R29, R3, 0x1, R23 ;  /* 0x00000001031d7824 */ /* 0x000fe200078e0217 */
[----:B------:R0:W2:Y:S01]  /*06b0*/  @!P0 LDG.E.EL R37, desc[UR6][R14.64] ;  /* 0x000000060e258981 */ /* 0x0000a2000c2e1900 */
[----:B-1----:R-:W-:-:S04]  /*06c0*/  IMAD.WIDE R16, R13, 0x4, R38 ;  /* 0x000000040d107825 */ /* 0x002fc800078e0226 */
[----:B------:R-:W-:Y:S01]  /*06d0*/  IMAD.WIDE R12, R31, 0x4, R38 ;  /* 0x000000041f0c7825 */ /* 0x000fe200078e0226 */
[----:B------:R-:W2:Y:S03]  /*06e0*/  @!P0 LDG.E.EL R36, desc[UR6][R16.64] ;  /* 0x0000000610248981 */ /* 0x000ea6000c2e1900 */
[----:B------:R-:W-:Y:S01]  /*06f0*/  IMAD.IADD R45, R9, 0x1, R11 ;  /* 0x00000001092d7824 */ /* 0x000fe200078e020b */
[----:B------:R1:W2:Y:S01]  /*0700*/  @!P0 LDG.E.EL R34, desc[UR6][R12.64] ;  /* 0x000000060c228981 */ /* 0x0002a2000c2e1900 */
[----:B0-----:R-:W-:Y:S01]  /*0710*/  IMAD.WIDE R14, R29, 0x4, R38 ;  /* 0x000000041d0e7825 */ /* 0x001fe200078e0226 */
[----:B------:R-:W-:-:S03]  /*0720*/  CS2R R28, SRZ ;  /* 0x00000000001c7805 */ /* 0x000fc6000001ff00 */
[----:B-1----:R-:W-:-:S05]  /*0730*/  IMAD.WIDE R12, R45, 0x4, R38 ;  /* 0x000000042d0c7825 */ /* 0x002fca00078e0226 */
[----:B------:R-:W3:Y:S01]  /*0740*/  @!P0 LDG.E.EL R28, desc[UR6][R12.64] ;  /* 0x000000060c1c8981 */ /* 0x000ee2000c2e1900 */
[--C-:B------:R-:W-:Y:S01]  /*0750*/  IMAD.IADD R41, R77, 0x1, R23.reuse ;  /* 0x000000014d297824 */ /* 0x100fe200078e0217 */
[----:B------:R-:W-:Y:S01]  /*0760*/  CS2R R30, SRZ ;  /* 0x00000000001e7805 */ /* 0x000fe2000001ff00 */
[----:B------:R-:W-:Y:S02]  /*0770*/  IMAD.IADD R25, R6, 0x1, R23 ;  /* 0x0000000106197824 */ /* 0x000fe400078e0217 */
[----:B------:R-:W-:-:S04]  /*0780*/  IMAD.WIDE R16, R41, 0x4, R38 ;  /* 0x0000000429107825 */ /* 0x000fc800078e0226 */
[----:B------:R-:W-:Y:S01]  /*0790*/  IMAD.WIDE R20, R25, 0x4, R38 ;  /* 0x0000000419147825 */ /* 0x000fe200078e0226 */
[----:B------:R0:W3:Y:S03]  /*07a0*/  @!P0 LDG.E.EL R30, desc[UR6][R16.64] ;  /* 0x00000006101e8981 */ /* 0x0000e6000c2e1900 */
[--C-:B------:R-:W-:Y:S01]  /*07b0*/  IMAD.IADD R25, R0, 0x1, R23.reuse ;  /* 0x0000000100197824 */ /* 0x100fe200078e0217 */
[----:B------:R-:W-:Y:S01]  /*07c0*/  CS2R R32, SRZ ;  /* 0x0000000000207805 */ /* 0x000fe2000001ff00 */
[----:B------:R1:W3:Y:S01]  /*07d0*/  @!P0 LDG.E.EL R46, desc[UR6][R20.64] ;  /* 0x00000006142e8981 */ /* 0x0002e2000c2e1900 */
[----:B------:R-:W-:Y:S02]  /*07e0*/  IMAD.IADD R43, R76, 0x1, R23 ;  /* 0x000000014c2b7824 */ /* 0x000fe400078e0217 */
[----:B0-----:R-:W-:Y:S02]  /*07f0*/  IMAD.IADD R17, R8, 0x1, R11 ;  /* 0x0000000108117824 */ /* 0x001fe400078e020b */
[----:B------:R0:W3:Y:S01]  /*0800*/  @!P0 LDG.E.EL R33, desc[UR6][R14.64] ;  /* 0x000000060e218981 */ /* 0x0000e2000c2e1900 */
[----:B-1----:R-:W-:Y:S01]  /*0810*/  IMAD.WIDE R20, R25, 0x4, R38 ;  /* 0x0000000419147825 */ /* 0x002fe200078e0226 */
[----:B------:R-:W-:-:S03]  /*0820*/  CS2R R24, SRZ ;  /* 0x0000000000187805 */ /* 0x000fc6000001ff00 */
[----:B------:R-:W-:-:S04]  /*0830*/  IMAD.WIDE R16, R17, 0x4, R38 ;  /* 0x0000000411107825 */ /* 0x000fc800078e0226 */
[----:B------:R-:W-:Y:S01]  /*0840*/  IMAD.MOV.U32 R22, RZ, RZ, RZ ;  /* 0x000000ffff167224 */ /* 0x000fe200078e00ff */
[----:B------:R-:W3:Y:S01]  /*0850*/  @!P0 LDG.E.EL R25, desc[UR6][R16.64] ;  /* 0x0000000610198981 */ /* 0x000ee2000c2e1900 */
[----:B0-----:R-:W-:Y:S01]  /*0860*/  IMAD.WIDE R14, R43, 0x4, R38 ;  /* 0x000000042b0e7825 */ /* 0x001fe200078e0226 */
[C---:B------:R-:W-:Y:S02]  /*0870*/  LOP3.LUT R68, R10.reuse, 0x3800, RZ, 0xfc, !PT ;  /* 0x000038000a447812 */ /* 0x040fe400078efcff */
[----:B------:R-:W-:Y:S01]  /*0880*/  LOP3.LUT R70, R10, 0x3c00, RZ, 0xfc, !PT ;  /* 0x00003c000a467812 */ /* 0x000fe200078efcff */
[C---:B------:R-:W-:Y:S01]  /*0890*/  IMAD.IADD R27, R5.reuse, 0x1, R23 ;  /* 0x00000001051b7824 */ /* 0x040fe200078e0217 */
[----:B------:R0:W3:Y:S01]  /*08a0*/  @!P0 LDG.E.EL R29, desc[UR6][R14.64] ;  /* 0x000000060e1d8981 */ /* 0x0000e2000c2e1900 */
[--C-:B------:R-:W-:Y:S02]  /*08b0*/  IMAD.IADD R13, R6, 0x1, R11.reuse ;  /* 0x00000001060d7824 */ /* 0x100fe400078e020b */
[--C-:B------:R-:W-:Y:S01]  /*08c0*/  IMAD.IADD R45, R5, 0x1, R11.reuse ;  /* 0x00000001052d7824 */ /* 0x100fe200078e020b */
[----:B------:R-:W3:Y:S01]  /*08d0*/  @!P0 LDG.E.EL R32, desc[UR6][R20.64] ;  /* 0x0000000614208981 */ /* 0x000ee2000c2e1900 */
[----:B0-----:R-:W-:-:S04]  /*08e0*/  IMAD.IADD R15, R7, 0x1, R11 ;  /* 0x00000001070f7824 */ /* 0x001fc800078e020b */
[----:B------:R-:W-:-:S05]  /*08f0*/  IMAD.WIDE R14, R15, 0x4, R38 ;  /* 0x000000040f0e7825 */ /* 0x000fca00078e0226 */
[----:B------:R-:W3:Y:S01]  /*0900*/  @!P0 LDG.E.EL R22, desc[UR6][R14.64] ;  /* 0x000000060e168981 */ /* 0x000ee2000c2e1900 */
[----:B------:R-:W-:-:S04]  /*0910*/  IMAD.WIDE R18, R27, 0x4, R38 ;  /* 0x000000041b127825 */ /* 0x000fc800078e0226 */
[--C-:B------:R-:W-:Y:S01]  /*0920*/  IMAD.IADD R27, R75, 0x1, R23.reuse ;  /* 0x000000014b1b7824 */ /* 0x100fe200078e0217 */
[----:B------:R0:W5:Y:S01]  /*0930*/  @!P0 LDG.E.EL R35, desc[UR6][R18.64] ;  /* 0x0000000612238981 */ /* 0x000162000c2e1900 */
[--C-:B------:R-:W-:Y:S02]  /*0940*/  IMAD.IADD R43, R74, 0x1, R23.reuse ;  /* 0x000000014a2b7824 */ /* 0x100fe400078e0217 */
[----:B------:R-:W-:Y:S02]  /*0950*/  IMAD.IADD R41, R68, 0x1, R23 ;  /* 0x0000000144297824 */ /* 0x000fe400078e0217 */
[----:B0-----:R-:W-:-:S05]  /*0960*/  IMAD.WIDE R18, R27, 0x4, R38 ;  /* 0x000000041b127825 */ /* 0x001fca00078e0226 */
[----:B------:R0:W5:Y:S01]  /*0970*/  @!P0 LDG.E.EL R31, desc[UR6][R18.64] ;  /* 0x00000006121f8981 */ /* 0x000162000c2e1900 */
[----:B------:R-:W-:-:S04]  /*0980*/  IMAD.WIDE R12, R13, 0x4, R38 ;  /* 0x000000040d0c7825 */ /* 0x000fc800078e0226 */
[----:B0-----:R-:W-:Y:S02]  /*0990*/  IMAD.IADD R19, R70, 0x1, R23 ;  /* 0x0000000146137824 */ /* 0x001fe400078e0217 */
[----:B------:R-:W-:-:S06]  /*09a0*/  IMAD.MOV.U32 R23, RZ, RZ, RZ ;  /* 0x000000ffff177224 */ /* 0x000fcc00078e00ff */
[----:B------:R-:W5:Y:S01]  /*09b0*/  @!P0 LDG.E.EL R23, desc[UR6][R12.64] ;  /* 0x000000060c178981 */ /* 0x000f62000c2e1900 */
[----:B------:R-:W-:Y:S01]  /*09c0*/  CS2R R20, SRZ ;  /* 0x0000000000147805 */ /* 0x000fe2000001ff00 */
[----:B------:R-:W-:-:S05]  /*09d0*/  IMAD.WIDE R44, R45, 0x4, R38 ;  /* 0x000000042d2c7825 */ /* 0x000fca00078e0226 */
[----:B------:R-:W5:Y:S01]  /*09e0*/  @!P0 LDG.E.EL R20, desc[UR6][R44.64] ;  /* 0x000000062c148981 */ /* 0x000f62000c2e1900 */
[----:B------:R-:W-:Y:S01]  /*09f0*/  CS2R R26, SRZ ;  /* 0x00000000001a7805 */ /* 0x000fe2000001ff00 */
[----:B------:R-:W-:-:S04]  /*0a00*/  IMAD.WIDE R40, R41, 0x4, R38 ;  /* 0x0000000429287825 */ /* 0x000fc800078e0226 */
[----:B------:R-:W-:Y:S01]  /*0a10*/  IMAD.IADD R71, R4, 0x1, R11 ;  /* 0x0000000104477824 */ /* 0x000fe200078e020b */
[----:B------:R0:W5:Y:S01]  /*0a20*/  @!P0 LDG.E.EL R27, desc[UR6][R40.64] ;  /* 0x00000006281b8981 */ /* 0x000162000c2e1900 */
[----:B------:R-:W-:-:S04]  /*0a30*/  IMAD.WIDE R42, R43, 0x4, R38 ;  /* 0x000000042b2a7825 */ /* 0x000fc800078e0226 */
[--C-:B------:R-:W-:Y:S01]  /*0a40*/  IMAD.WIDE R18, R19, 0x4, R38.reuse ;  /* 0x0000000413127825 */ /* 0x100fe200078e0226 */
[----:B------:R1:W5:Y:S03]  /*0a50*/  @!P0 LDG.E.EL R26, desc[UR6][R42.64] ;  /* 0x000000062a1a8981 */ /* 0x000366000c2e1900 */
[----:B0-----:R-:W-:Y:S01]  /*0a60*/  IMAD.WIDE R40, R71, 0x4, R38 ;  /* 0x0000000447287825 */ /* 0x001fe200078e0226 */
[----:B------:R0:W5:Y:S04]  /*0a70*/  @!P0 LDG.E.EL R24, desc[UR6][R18.64] ;  /* 0x0000000612188981 */ /* 0x000168000c2e1900 */
[----:B------:R0:W5:Y:S01]  /*0a80*/  @!P0 LDG.E.EL R21, desc[UR6][R40.64] ;  /* 0x0000000628158981 */ /* 0x000162000c2e1900 */
[----:B-1----:R-:W-:-:S04]  /*0a90*/  IMAD.IADD R43, R3, 0x1, R11 ;  /* 0x00000001032b7824 */ /* 0x002fc800078e020b */
[----:B------:R-:W-:Y:S01]  /*0aa0*/  IMAD.WIDE R14, R43, 0x4, R38 ;  /* 0x000000042b0e7825 */ /* 0x000fe200078e0226 */
[----:B0-----:R-:W-:-:S06]  /*0ab0*/  CS2R R18, SRZ ;  /* 0x0000000000127805 */ /* 0x001fcc000001ff00 */
[----:B------:R0:W5:Y:S01]  /*0ac0*/  @!P0 LDG.E.EL R18, desc[UR6][R14.64] ;  /* 0x000000060e128981 */ /* 0x000162000c2e1900 */
[----:B------:R-:W-:-:S04]  /*0ad0*/  IMAD.IADD R43, R2, 0x1, R11 ;  /* 0x00000001022b7824 */ /* 0x000fc800078e020b */
[----:B------:R-:W-:-:S05]  /*0ae0*/  IMAD.WIDE R42, R43, 0x4, R38 ;  /* 0x000000042b2a7825 */ /* 0x000fca00078e0226 */
[----:B------:R1:W5:Y:S01]  /*0af0*/  @!P0 LDG.E.EL R19, desc[UR6][R42.64] ;  /* 0x000000062a138981 */ /* 0x000362000c2e1900 */
[----:B------:R-:W-:Y:S01]  /*0b00*/  IMAD.IADD R71, R0, 0x1, R11 ;  /* 0x0000000100477824 */ /* 0x000fe200078e020b */
[----:B------:R-:W-:-:S03]  /*0b10*/  CS2R R16, SRZ ;  /* 0x0000000000107805 */ /* 0x000fc6000001ff00 */
[----:B------:R-:W-:-:S05]  /*0b20*/  IMAD.WIDE R12, R71, 0x4, R38 ;  /* 0x00000004470c7825 */ /* 0x000fca00078e0226 */
[----:B------:R1:W5:Y:S01]  /*0b30*/  @!P0 LDG.E.EL R17, desc[UR6][R12.64] ;  /* 0x000000060c118981 */ /* 0x000362000c2e1900 */
[--C-:B------:R-:W-:Y:S02]  /*0b40*/  IMAD.IADD R41, R77, 0x1, R11.reuse ;  /* 0x000000014d297824 */ /* 0x100fe400078e020b */
[----:B------:R-:W-:Y:S01]  /*0b50*/  IMAD.IADD R71, R75, 0x1, R11 ;  /* 0x000000014b477824 */ /* 0x000fe200078e020b */
[----:B0-----:R-:W-:Y:S01]  /*0b60*/  CS2R R14, SRZ ;  /* 0x00000000000e7805 */ /* 0x001fe2000001ff00 */
[----:B------:R-:W-:-:S04]  /*0b70*/  IMAD.WIDE R40, R41, 0x4, R38 ;  /* 0x0000000429287825 */ /* 0x000fc800078e0226 */
[----:B------:R-:W-:Y:S01]  /*0b80*/  IMAD.WIDE R44, R71, 0x4, R38 ;  /* 0x00000004472c7825 */ /* 0x000fe200078e0226 */
[----:B------:R0:W5:Y:S03]  /*0b90*/  @!P0 LDG.E.EL R15, desc[UR6][R40.64] ;  /* 0x00000006280f8981 */ /* 0x000166000c2e1900 */
[--C-:B------:R-:W-:Y:S01]  /*0ba0*/  IMAD.IADD R71, R76, 0x1, R11.reuse ;  /* 0x000000014c477824 */ /* 0x100fe200078e020b */
[----:B------:R0:W5:Y:S01]  /*0bb0*/  @!P0 LDG.E.EL R16, desc[UR6][R44.64] ;  /* 0x000000062c108981 */ /* 0x000162000c2e1900 */
[----:B-1----:R-:W-:Y:S01]  /*0bc0*/  IMAD.IADD R43, R74, 0x1, R11 ;  /* 0x000000014a2b7824 */ /* 0x002fe200078e020b */
[----:B------:R-:W-:Y:S01]  /*0bd0*/  CS2R R12, SRZ ;  /* 0x00000000000c7805 */ /* 0x000fe2000001ff00 */
[----:B0-----:R-:W-:-:S04]  /*0be0*/  IMAD.WIDE R40, R71, 0x4, R38 ;  /* 0x0000000447287825 */ /* 0x001fc800078e0226 */
[--C-:B------:R-:W-:Y:S01]  /*0bf0*/  IMAD.IADD R45, R68, 0x1, R11.reuse ;  /* 0x00000001442d7824 */ /* 0x100fe200078e020b */
[----:B------:R0:W5:Y:S01]  /*0c00*/  @!P0 LDG.E.EL R14, desc[UR6][R40.64] ;  /* 0x00000006280e8981 */ /* 0x000162000c2e1900 */
[----:B------:R-:W-:Y:S02]  /*0c10*/  IMAD.IADD R71, R70, 0x1, R11 ;  /* 0x0000000146477824 */ /* 0x000fe400078e020b */
[----:B------:R-:W-:-:S04]  /*0c20*/  IMAD.WIDE R42, R43, 0x4, R38 ;  /* 0x000000042b2a7825 */ /* 0x000fc800078e0226 */
[--C-:B------:R-:W-:Y:S01]  /*0c30*/  IMAD.WIDE R44, R45, 0x4, R38.reuse ;  /* 0x000000042d2c7825 */ /* 0x100fe200078e0226 */
[----:B------:R1:W5:Y:S03]  /*0c40*/  @!P0 LDG.E.EL R13, desc[UR6][R42.64] ;  /* 0x000000062a0d8981 */ /* 0x000366000c2e1900 */
[----:B0-----:R-:W-:Y:S01]  /*0c50*/  IMAD.WIDE R40, R71, 0x4, R38 ;  /* 0x0000000447287825 */ /* 0x001fe200078e0226 */
[----:B------:R0:W5:Y:S03]  /*0c60*/  @!P0 LDG.E.EL R12, desc[UR6][R44.64] ;  /* 0x000000062c0c8981 */ /* 0x000166000c2e1900 */
[----:B------:R-:W-:Y:S02]  /*0c70*/  IMAD.IADD R71, R73, 0x1, R68 ;  /* 0x0000000149477824 */ /* 0x000fe400078e0244 */
[----:B------:R-:W-:-:S02]  /*0c80*/  IMAD.MOV.U32 R11, RZ, RZ, RZ ;  /* 0x000000ffff0b7224 */ /* 0x000fc400078e00ff */
[----:B------:R-:W-:Y:S02]  /*0c90*/  IMAD.MOV.U32 R72, RZ, RZ, RZ ;  /* 0x000000ffff487224 */ /* 0x000fe400078e00ff */
[----:B-1----:R-:W-:Y:S02]  /*0ca0*/  IMAD.WIDE R42, R71, 0x4, R38 ;  /* 0x00000004472a7825 */ /* 0x002fe400078e0226 */
[----:B------:R1:W5:Y:S02]  /*0cb0*/  @!P0 LDG.E.EL R11, desc[UR6][R40.64] ;  /* 0x00000006280b8981 */ /* 0x000364000c2e1900 */
[C---:B0-----:R-:W-:Y:S02]  /*0cc0*/  IMAD.IADD R45, R73.reuse, 0x1, R70 ;  /* 0x00000001492d7824 */ /* 0x041fe400078e0246 */
[----:B------:R-:W-:Y:S01]  /*0cd0*/  VIADD R73, R73, 0x9 ;  /* 0x0000000949497836 */ /* 0x000fe20000000000 */
[----:B------:R0:W5:Y:S01]  /*0ce0*/  @!P0 LDG.E.EL R72, desc[UR6][R42.64] ;  /* 0x000000062a488981 */ /* 0x000162000c2e1900 */
[----:B------:R-:W-:-:S02]  /*0cf0*/  IMAD.MOV.U32 R71, RZ, RZ, RZ ;  /* 0x000000ffff477224 */ /* 0x000fc400078e00ff */
[--C-:B-1----:R-:W-:Y:S02]  /*0d00*/  IMAD.IADD R41, R10, 0x1, R73.reuse ;  /* 0x000000010a297824 */ /* 0x102fe400078e0249 */
[----:B------:R-:W-:Y:S02]  /*0d10*/  IMAD.MOV.U32 R10, RZ, RZ, RZ ;  /* 0x000000ffff0a7224 */ /* 0x000fe400078e00ff */
[----:B0-----:R-:W-:Y:S02]  /*0d20*/  IMAD.IADD R43, R9, 0x1, R73 ;  /* 0x00000001092b7824 */ /* 0x001fe400078e0249 */
[----:B------:R-:W-:Y:S02]  /*0d30*/  IMAD.MOV.U32 R9, RZ, RZ, RZ ;  /* 0x000000ffff097224 */ /* 0x000fe400078e00ff */
[----:B------:R-:W-:-:S04]  /*0d40*/  IMAD.WIDE R44, R45, 0x4, R38 ;  /* 0x000000042d2c7825 */ /* 0x000fc800078e0226 */
[--C-:B------:R-:W-:Y:S01]  /*0d50*/  IMAD.WIDE R40, R41, 0x4, R38.reuse ;  /* 0x0000000429287825 */ /* 0x100fe200078e0226 */
[----:B------:R0:W5:Y:S03]  /*0d60*/  @!P0 LDG.E.EL R71, desc[UR6][R44.64] ;  /* 0x000000062c478981 */ /* 0x000166000c2e1900 */
[----:B------:R-:W-:Y:S01]  /*0d70*/  IMAD.WIDE R42, R43, 0x4, R38 ;  /* 0x000000042b2a7825 */ /* 0x000fe200078e0226 */
[----:B------:R1:W5:Y:S04]  /*0d80*/  @!P0 LDG.E.EL R10, desc[UR6][R40.64] ;  /* 0x00000006280a8981 */ /* 0x000368000c2e1900 */
[----:B------:R1:W5:Y:S01]  /*0d90*/  @!P0 LDG.E.EL R9, desc[UR6][R42.64] ;  /* 0x000000062a098981 */ /* 0x000362000c2e1900 */
[----:B0-----:R-:W-:-:S02]  /*0da0*/  IMAD.IADD R45, R8, 0x1, R73 ;  /* 0x00000001082d7824 */ /* 0x001fc400078e0249 */
[--C-:B-1----:R-:W-:Y:S02]  /*0db0*/  IMAD.IADD R41, R7, 0x1, R73.reuse ;  /* 0x0000000107297824 */ /* 0x102fe400078e0249 */
[----:B------:R-:W-:Y:S02]  /*0dc0*/  IMAD.IADD R43, R6, 0x1, R73 ;  /* 0x00000001062b7824 */ /* 0x000fe400078e0249 */
[----:B------:R-:W-:Y:S02]  /*0dd0*/  IMAD.MOV.U32 R8, RZ, RZ, RZ ;  /* 0x000000ffff087224 */ /* 0x000fe400078e00ff */
[----:B------:R-:W-:Y:S02]  /*0de0*/  IMAD.MOV.U32 R7, RZ, RZ, RZ ;  /* 0x000000ffff077224 */ /* 0x000fe400078e00ff */
        /* <DEDUP_REMOVED lines=9> */
[----:B----4-:R-:W-:Y:S02]  /*0e80*/  IMAD.IADD R43, R3, 0x1, R73 ;  /* 0x00000001032b7824 */ /* 0x010fe400078e0249 */
[----:B------:R-:W-:Y:S02]  /*0e90*/  IMAD.MOV.U32 R5, RZ, RZ, RZ ;  /* 0x000000ffff057224 */ /* 0x000fe400078e00ff */
[----:B------:R-:W-:Y:S02]  /*0ea0*/  IMAD.MOV.U32 R4, RZ, RZ, RZ ;  /* 0x000000ffff047224 */ /* 0x000fe400078e00ff */
[----:B------:R-:W-:Y:S02]  /*0eb0*/  IMAD.MOV.U32 R3, RZ, RZ, RZ ;  /* 0x000000ffff037224 */ /* 0x000fe400078e00ff */
[----:B------:R-:W-:Y:S01]  /*0ec0*/  IMAD.WIDE R44, R45, 0x4, R38 ;  /* 0x000000042d2c7825 */ /* 0x000fe200078e0226 */
[----:B--2---:R-:W-:-:S03]  /*0ed0*/  FSETP.GT.AND P3, PT, R50, R55, PT ;  /* 0x000000373200720b */ /* 0x004fc60003f64000 */
[--C-:B------:R-:W-:Y:S01]  /*0ee0*/  IMAD.WIDE R40, R41, 0x4, R38.reuse ;  /* 0x0000000429287825 */ /* 0x100fe200078e0226 */
[----:B------:R0:W2:Y:S03]  /*0ef0*/  @!P0 LDG.E.EL R5, desc[UR6][R44.64] ;  /* 0x000000062c058981 */ /* 0x0000a6000c2e1900 */
[----:B------:R-:W-:Y:S01]  /*0f00*/  IMAD.WIDE R42, R43, 0x4, R38 ;  /* 0x000000042b2a7825 */ /* 0x000fe200078e0226 */
[----:B------:R1:W4:Y:S01]  /*0f10*/  @!P0 LDG.E.EL R4, desc[UR6][R40.64] ;  /* 0x0000000628048981 */ /* 0x000322000c2e1900 */
[----:B------:R-:W-:-:S03]  /*0f20*/  FSETP.GT.AND P2, PT, R47, R56, PT ;  /* 0x000000382f00720b */ /* 0x000fc60003f44000 */
[----:B------:R1:W2:Y:S01]  /*0f30*/  @!P0 LDG.E.EL R3, desc[UR6][R42.64] ;  /* 0x000000062a038981 */ /* 0x0002a2000c2e1900 */
[--C-:B0-----:R-:W-:Y:S02]  /*0f40*/  IMAD.IADD R45, R2, 0x1, R73.reuse ;  /* 0x00000001022d7824 */ /* 0x101fe400078e0249 */
[--C-:B-1----:R-:W-:Y:S02]  /*0f50*/  IMAD.IADD R41, R0, 0x1, R73.reuse ;  /* 0x0000000100297824 */ /* 0x102fe400078e0249 */
[----:B------:R-:W-:Y:S02]  /*0f60*/  IMAD.IADD R43, R75, 0x1, R73 ;  /* 0x000000014b2b7824 */ /* 0x000fe400078e0249 */
[----:B------:R-:W-:Y:S02]  /*0f70*/  IMAD.MOV.U32 R2, RZ, RZ, RZ ;  /* 0x000000ffff027224 */ /* 0x000fe400078e00ff */
[----:B------:R-:W-:Y:S02]  /*0f80*/  IMAD.MOV.U32 R0, RZ, RZ, RZ ;  /* 0x000000ffff007224 */ /* 0x000fe400078e00ff */
[----:B------:R-:W-:Y:S01]  /*0f90*/  IMAD.MOV.U32 R75, RZ, RZ, RZ ;  /* 0x000000ffff4b7224 */ /* 0x000fe200078e00ff */
[----:B------:R-:W-:Y:S01]  /*0fa0*/  FSETP.NAN.AND P1, PT, R50, R50, PT ;  /* 0x000000323200720b */ /* 0x000fe20003f28000 */
[----:B------:R-:W-:-:S04]  /*0fb0*/  IMAD.WIDE R44, R45, 0x4, R38 ;  /* 0x000000042d2c7825 */ /* 0x000fc800078e0226 */
[--C-:B------:R-:W-:Y:S01]  /*0fc0*/  IMAD.WIDE R40, R41, 0x4, R38.reuse ;  /* 0x0000000429287825 */ /* 0x100fe200078e0226 */
[----:B------:R0:W2:Y:S03]  /*0fd0*/  @!P0 LDG.E.EL R2, desc[UR6][R44.64] ;  /* 0x000000062c028981 */ /* 0x0000a6000c2e1900 */
[----:B------:R-:W-:Y:S01]  /*0fe0*/  IMAD.WIDE R42, R43, 0x4, R38 ;  /* 0x000000042b2a7825 */ /* 0x000fe200078e0226 */
[----:B------:R1:W2:Y:S01]  /*0ff0*/  @!P0 LDG.E.EL R0, desc[UR6][R40.64] ;  /* 0x0000000628008981 */ /* 0x0002a2000c2e1900 */
[----:B------:R-:W-:Y:S02]  /*1000*/  @!P3 FSEL R50, R50, R55, P1 ;  /* 0x000000373232b208 */ /* 0x000fe40000800000 */
[----:B------:R-:W-:Y:S01]  /*1010*/  FSETP.NAN.AND P1, PT, R47, R47, PT ;  /* 0x0000002f2f00720b */ /* 0x000fe20003f28000 */
[----:B------:R1:W2:Y:S01]  /*1020*/  @!P0 LDG.E.EL R75, desc[UR6][R42.64] ;  /* 0x000000062a4b8981 */ /* 0x0002a2000c2e1900 */
[----:B0-----:R-:W-:-:S02]  /*1030*/  IMAD.IADD R45, R77, 0x1, R73 ;  /* 0x000000014d2d7824 */ /* 0x001fc400078e0249 */
[--C-:B-1----:R-:W-:Y:S02]  /*1040*/  IMAD.IADD R41, R76, 0x1, R73.reuse ;  /* 0x000000014c297824 */ /* 0x102fe400078e0249 */
[----:B------:R-:W-:Y:S01]  /*1050*/  IMAD.IADD R43, R74, 0x1, R73 ;  /* 0x000000014a2b7824 */ /* 0x000fe200078e0249 */
[----:B------:R-:W-:Y:S01]  /*1060*/  @!P2 FSEL R47, R47, R56, P1 ;  /* 0x000000382f2fa208 */ /* 0x000fe20000800000 */
[----:B------:R-:W-:Y:S02]  /*1070*/  IMAD.MOV.U32 R77, RZ, RZ, RZ ;  /* 0x000000ffff4d7224 */ /* 0x000fe400078e00ff */
[----:B------:R-:W-:Y:S02]  /*1080*/  IMAD.MOV.U32 R76, RZ, RZ, RZ ;  /* 0x000000ffff4c7224 */ /* 0x000fe400078e00ff */
[----:B------:R-:W-:Y:S02]  /*1090*/  IMAD.MOV.U32 R74, RZ, RZ, RZ ;  /* 0x000000ffff4a7224 */ /* 0x000fe400078e00ff */
[----:B------:R-:W-:-:S04]  /*10a0*/  IMAD.WIDE R44, R45, 0x4, R38 ;  /* 0x000000042d2c7825 */ /* 0x000fc800078e0226 */
[----:B------:R-:W-:-:S04]  /*10b0*/  IMAD.WIDE R40, R41, 0x4, R38 ;  /* 0x0000000429287825 */ /* 0x000fc800078e0226 */
[----:B------:R-:W-:Y:S01]  /*10c0*/  IMAD.WIDE R42, R43, 0x4, R38 ;  /* 0x000000042b2a7825 */ /* 0x000fe200078e0226 */
[----:B---3--:R-:W-:Y:S01]  /*10d0*/  FSETP.GEU.AND P4, PT, R47, R28, PT ;  /* 0x0000001c2f00720b */ /* 0x008fe20003f8e000 */
[----:B------:R0:W3:Y:S02]  /*10e0*/  @!P0 LDG.E.EL R77, desc[UR6][R44.64] ;  /* 0x000000062c4d8981 */ /* 0x0000e4000c2e1900 */
[--C-:B------:R-:W-:Y:S02]  /*10f0*/  IMAD.IADD R55, R68, 0x1, R73.reuse ;  /* 0x0000000144377824 */ /* 0x100fe400078e0249 */
[----:B------:R-:W-:Y:S01]  /*1100*/  IMAD.IADD R73, R70, 0x1, R73 ;  /* 0x0000000146497824 */ /* 0x000fe200078e0249 */
[----:B------:R1:W2:Y:S04]  /*1110*/  @!P0 LDG.E.EL R76, desc[UR6][R40.64] ;  /* 0x00000006284c8981 */ /* 0x0002a8000c2e1900 */
[----:B------:R1:W2:Y:S01]  /*1120*/  @!P0 LDG.E.EL R74, desc[UR6][R42.64] ;  /* 0x000000062a4a8981 */ /* 0x0002a2000c2e1900 */
[----:B0-----:R-:W-:Y:S01]  /*1130*/  CS2R R44, SRZ ;  /* 0x00000000002c7805 */ /* 0x001fe2000001ff00 */
[----:B-1----:R-:W-:Y:S01]  /*1140*/  IMAD.WIDE R40, R55, 0x4, R38 ;  /* 0x0000000437287825 */ /* 0x002fe200078e0226 */
[----:B------:R-:W-:-:S03]  /*1150*/  P2R R43, PR, RZ, 0x4 ;  /* 0x00000004ff2b7803 */ /* 0x000fc60000000000 */
[----:B------:R-:W-:Y:S01]  /*1160*/  IMAD.WIDE R38, R73, 0x4, R38 ;  /* 0x0000000449267825 */ /* 0x000fe200078e0226 */
[----:B------:R-:W-:Y:S01]  /*1170*/  FSETP.GEU.AND P2, PT, R50, R49, PT ;  /* 0x000000313200720b */ /* 0x000fe20003f4e000 */
[----:B------:R0:W2:Y:S01]  /*1180*/  @!P0 LDG.E.EL R45, desc[UR6][R40.64] ;  /* 0x00000006282d8981 */ /* 0x0000a2000c2e1900 */
[----:B------:R-:W-:Y:S02]  /*1190*/  P2R R42, PR, RZ, 0x8 ;  /* 0x00000008ff2a7803 */ /* 0x000fe40000000000 */
[----:B-----5:R-:W-:Y:S01]  /*11a0*/  FSETP.GT.AND P3, PT, R48, R57, PT ;  /* 0x000000393000720b */ /* 0x020fe20003f64000 */
[----:B------:R1:W5:Y:S01]  /*11b0*/  @!P0 LDG.E.EL R44, desc[UR6][R38.64] ;  /* 0x00000006262c8981 */ /* 0x000362000c2e1900 */
[C---:B------:R-:W-:Y:S02]  /*11c0*/  FSETP.NAN.AND P0, PT, R28.reuse, R28, PT ;  /* 0x0000001c1c00720b */ /* 0x040fe40003f08000 */
[----:B------:R-:W-:Y:S02]  /*11d0*/  FSETP.NAN.AND P1, PT, R49, R49, PT ;  /* 0x000000313100720b */ /* 0x000fe40003f28000 */
[----:B------:R-:W-:-:S02]  /*11e0*/  @P4 FSEL R28, R28, R47, P0 ;  /* 0x0000002f1c1c4208 */ /* 0x000fc40000000000 */
[C---:B------:R-:W-:Y:S02]  /*11f0*/  FSETP.NAN.AND P0, PT, R48.reuse, R48, PT ;  /* 0x000000303000720b */ /* 0x040fe40003f08000 */
[----:B0-----:R-:W-:Y:S02]  /*1200*/  P2R R40, PR, RZ, 0x4 ;  /* 0x00000004ff287803 */ /* 0x001fe40000000000 */
[----:B------:R-:W-:Y:S02]  /*1210*/  @P2 FSEL R49, R49, R50, P1 ;  /* 0x0000003231312208 */ /* 0x000fe40000800000 */
[----:B------:R-:W-:Y:S02]  /*1220*/  FSETP.GT.AND P2, PT, R37, R58, PT ;  /* 0x0000003a2500720b */ /* 0x000fe40003f44000 */
[----:B------:R-:W-:-:S04]  /*1230*/  @!P3 FSEL R48, R48, R57, P0 ;  /* 0x000000393030b208 */ /* 0x000fc80000000000 */
[----:B------:R-:W-:Y:S02]  /*1240*/  FSETP.GEU.AND P1, PT, R48, R25, PT ;  /* 0x000000193000720b */ /* 0x000fe40003f2e000 */
[----:B------:R-:W-:-:S05]  /*1250*/  FSETP.NAN.AND P0, PT, R37, R37, PT ;  /* 0x000000252500720b */ /* 0x000fca0003f08000 */
[----:B------:R-:W-:Y:S02]  /*1260*/  @!P2 FSEL R37, R37, R58, P0 ;  /* 0x0000003a2525a208 */ /* 0x000fe40000000000 */
[C---:B------:R-:W-:Y:S02]  /*1270*/  FSETP.NAN.AND P0, PT, R25.reuse, R25, PT ;  /* 0x000000191900720b */ /* 0x040fe40003f08000 */
[----:B-1----:R-:W-:Y:S02]  /*1280*/  P2R R38, PR, RZ, 0x2 ;  /* 0x00000002ff267803 */ /* 0x002fe40000000000 */
[----:B------:R-:W-:Y:S02]  /*1290*/  @P1 FSEL R25, R25, R48, P0 ;  /* 0x0000003019191208 */ /* 0x000fe40000000000 */
[-C--:B------:R-:W-:Y:S02]  /*12a0*/  FSETP.GEU.AND P1, PT, R37, R22.reuse, PT ;  /* 0x000000162500720b */ /* 0x080fe40003f2e000 */
[----:B------:R-:W-:-:S02]  /*12b0*/  FSETP.NAN.AND P0, PT, R22, R22, PT ;  /* 0x000000161600720b */ /* 0x000fc40003f08000 */
[----:B------:R-:W-:-:S09]  /*12c0*/  P2R R47, PR, RZ, 0x2 ;  /* 0x00000002ff2f7803 */ /* 0x000fd20000000000 */
[----:B------:R-:W-:Y:S02]  /*12d0*/  @P1 FSEL R22, R22, R37, P0 ;  /* 0x0000002516161208 */ /* 0x000fe40000000000 */
[C---:B------:R-:W-:Y:S02]  /*12e0*/  FSETP.GT.AND P1, PT, R46.reuse, R59, PT ;  /* 0x0000003b2e00720b */ /* 0x040fe40003f24000 */
[----:B------:R-:W-:Y:S02]  /*12f0*/  FSETP.NAN.AND P0, PT, R46, R46, PT ;  /* 0x0000002e2e00720b */ /* 0x000fe40003f08000 */
[----:B------:R-:W-:-:S09]  /*1300*/  P2R R55, PR, RZ, 0x2 ;  /* 0x00000002ff377803 */ /* 0x000fd20000000000 */
[----:B------:R-:W-:Y:S02]  /*1310*/  @!P1 FSEL R46, R46, R59, P0 ;  /* 0x0000003b2e2e9208 */ /* 0x000fe40000000000 */
[C---:B------:R-:W-:Y:S02]  /*1320*/  FSETP.GT.AND P1, PT, R35.reuse, R60, PT ;  /* 0x0000003c2300720b */ /* 0x040fe40003f24000 */
[----:B------:R-:W-:Y:S02]  /*1330*/  FSETP.NAN.AND P0, PT, R35, R35, PT ;  /* 0x000000232300720b */ /* 0x000fe40003f08000 */
[----:B------:R-:W-:-:S09]  /*1340*/  P2R R56, PR, RZ, 0x2 ;  /* 0x00000002ff387803 */ /* 0x000fd20000000000 */
[----:B------:R-:W-:Y:S02]  /*1350*/  @!P1 FSEL R35, R35, R60, P0 ;  /* 0x0000003c23239208 */ /* 0x000fe40000000000 */
[-C--:B------:R-:W-:Y:S02]  /*1360*/  FSETP.GEU.AND P1, PT, R46, R23.reuse, PT ;  /* 0x000000172e00720b */ /* 0x080fe40003f2e000 */
[----:B------:R-:W-:Y:S02]  /*1370*/  FSETP.NAN.AND P0, PT, R23, R23, PT ;  /* 0x000000171700720b */ /* 0x000fe40003f08000 */
[----:B------:R-:W-:-:S09]  /*1380*/  P2R R48, PR, RZ, 0x2 ;  /* 0x00000002ff307803 */ /* 0x000fd20000000000 */
[----:B------:R-:W-:Y:S02]  /*1390*/  @P1 FSEL R23, R23, R46, P0 ;  /* 0x0000002e17171208 */ /* 0x000fe40000000000 */
[-C--:B------:R-:W-:Y:S02]  /*13a0*/  FSETP.GEU.AND P1, PT, R35, R20.reuse, PT ;  /* 0x000000142300720b */ /* 0x080fe40003f2e000 */
[----:B------:R-:W-:Y:S02]  /*13b0*/  FSETP.NAN.AND P0, PT, R20, R20, PT ;  /* 0x000000141400720b */ /* 0x000fe40003f08000 */
        /* <DEDUP_REMOVED lines=82> */
[-C--:B------:R-:W-:Y:S02]  /*18e0*/  FSETP.GEU.AND P1, PT, R49, R10.reuse, PT ;  /* 0x0000000a3100720b */ /* 0x080fe40003f2e000 */
[----:B------:R-:W-:Y:S02]  /*18f0*/  FSETP.NAN.AND P0, PT, R10, R10, PT ;  /* 0x0000000a0a00720b */ /* 0x000fe40003f08000 */
[----:B------:R-:W-:-:S09]  /*1900*/  P2R R24, PR, RZ, 0x2 ;  /* 0x00000002ff187803 */ /* 0x000fd20000000000 */
[----:B------:R-:W-:Y:S02]  /*1910*/  @P1 SEL R10, R10, R49, P0 ;  /* 0x000000310a0a1207 */ /* 0x000fe40000000000 */
        /* <DEDUP_REMOVED lines=16> */
[-C--:B--2---:R-:W-:Y:S02]  /*1a20*/  FSETP.GEU.AND P1, PT, R20, R5.reuse, PT ;  /* 0x000000051400720b */ /* 0x084fe40003f2e000 */
[----:B------:R-:W-:Y:S02]  /*1a30*/  FSETP.NAN.AND P0, PT, R5, R5, PT ;  /* 0x000000050500720b */ /* 0x000fe40003f08000 */
[----:B------:R-:W-:-:S09]  /*1a40*/  P2R R23, PR, RZ, 0x2 ;  /* 0x00000002ff177803 */ /* 0x000fd20000000000 */
[----:B------:R-:W-:Y:S02]  /*1a50*/  @P1 SEL R5, R5, R20, P0 ;  /* 0x0000001405051207 */ /* 0x000fe40000000000 */
[-C--:B----4-:R-:W-:Y:S02]  /*1a60*/  FSETP.GEU.AND P1, PT, R21, R4.reuse, PT ;  /* 0x000000041500720b */ /* 0x090fe40003f2e000 */
        /* <DEDUP_REMOVED lines=19> */
[-C--:B---3--:R-:W-:Y:S02]  /*1ba0*/  FSETP.GEU.AND P2, PT, R15, R77.reuse, PT ;  /* 0x0000004d0f00720b */ /* 0x088fe40003f4e000 */
[----:B------:R-:W-:Y:S02]  /*1bb0*/  FSETP.NAN.AND P3, PT, R77, R77, PT ;  /* 0x0000004d4d00720b */ /* 0x000fe40003f68000 */
[----:B------:R-:W-:-:S09]  /*1bc0*/  P2R R41, PR, RZ, 0x10 ;  /* 0x00000010ff297803 */ /* 0x000fd20000000000 */
[----:B------:R-:W-:Y:S02]  /*1bd0*/  @P2 SEL R77, R77, R15, P3 ;  /* 0x0000000f4d4d2207 */ /* 0x000fe40001800000 */
[-C--:B------:R-:W-:Y:S02]  /*1be0*/  FSETP.GEU.AND P3, PT, R14, R76.reuse, PT ;  /* 0x0000004c0e00720b */ /* 0x080fe40003f6e000 */
[----:B------:R-:W-:-:S11]  /*1bf0*/  FSETP.NAN.AND P4, PT, R76, R76, PT ;  /* 0x0000004c4c00720b */ /* 0x000fd60003f88000 */
[----:B------:R-:W-:Y:S02]  /*1c00*/  @P3 SEL R76, R76, R14, P4 ;  /* 0x0000000e4c4c3207 */ /* 0x000fe40002000000 */
[-C--:B------:R-:W-:Y:S02]  /*1c10*/  FSETP.GEU.AND P4, PT, R13, R74.reuse, PT ;  /* 0x0000004a0d00720b */ /* 0x080fe40003f8e000 */
[----:B------:R-:W-:-:S11]  /*1c20*/  FSETP.NAN.AND P5, PT, R74, R74, PT ;  /* 0x0000004a4a00720b */ /* 0x000fd60003fa8000 */
[----:B------:R-:W-:Y:S02]  /*1c30*/  @P4 SEL R74, R74, R13, P5 ;  /* 0x0000000d4a4a4207 */ /* 0x000fe40002800000 */
[-C--:B------:R-:W-:Y:S02]  /*1c40*/  FSETP.GEU.AND P5, PT, R12, R45.reuse, PT ;  /* 0x0000002d0c00720b */ /* 0x080fe40003fae000 */
[----:B------:R-:W-:Y:S02]  /*1c50*/  FSETP.NAN.AND P6, PT, R45, R45, PT ;  /* 0x0000002d2d00720b */ /* 0x000fe40003fc8000 */
[----:B------:R-:W-:Y:S02]  /*1c60*/  P2R R17, PR, RZ, 0x1 ;  /* 0x00000001ff117803 */ /* 0x000fe40000000000 */
[----:B------:R-:W-:-:S07]  /*1c70*/  ISETP.NE.AND P0, PT, R59, RZ, PT ;  /* 0x000000ff3b00720c */ /* 0x000fce0003f05270 */
[----:B------:R-:W-:Y:S02]  /*1c80*/  @P5 SEL R45, R45, R12, P6 ;  /* 0x0000000c2d2d5207 */ /* 0x000fe40003000000 */
[----:B-----5:R-:W-:Y:S02]  /*1c90*/  FSETP.GEU.AND P6, PT, R11, R44, PT ;  /* 0x0000002c0b00720b */ /* 0x020fe40003fce000 */
[----:B------:R-:W-:Y:S02]  /*1ca0*/  P2R R59, PR, RZ, 0x1 ;  /* 0x00000001ff3b7803 */ /* 0x000fe40000000000 */
[----:B------:R-:W-:-:S04]  /*1cb0*/  ISETP.NE.AND P0, PT, R42, RZ, PT ;  /* 0x000000ff2a00720c */ /* 0x000fc80003f05270 */
[----:B------:R-:W-:Y:S02]  /*1cc0*/  P2R R19, PR, RZ, 0x1 ;  /* 0x00000001ff137803 */ /* 0x000fe40000000000 */
[----:B------:R-:W-:Y:S02]  /*1cd0*/  FSETP.NAN.AND P0, PT, R44, R44, PT ;  /* 0x0000002c2c00720b */ /* 0x000fe40003f08000 */
[----:B------:R-:W-:Y:S02]  /*1ce0*/  P2R R15, PR, RZ, 0x4 ;  /* 0x00000004ff0f7803 */ /* 0x000fe40000000000 */
[----:B------:R-:W-:Y:S02]  /*1cf0*/  ISETP.NE.AND P2, PT, R56, RZ, PT ;  /* 0x000000ff3800720c */ /* 0x000fe40003f45270 */
[----:B------:R-:W-:Y:S02]  /*1d00*/  @P6 SEL R44, R44, R11, P0 ;  /* 0x0000000b2c2c6207 */ /* 0x000fe40000000000 */
[----:B------:R-:W-:-:S02]  /*1d10*/  P2R R56, PR, RZ, 0x40 ;  /* 0x00000040ff387803 */ /* 0x000fc40000000000 */
[----:B------:R-:W-:-:S04]  /*1d20*/  ISETP.NE.AND P6, PT, R43, RZ, PT ;  /* 0x000000ff2b00720c */ /* 0x000fc80003fc5270 */
[----:B------:R-:W-:Y:S02]  /*1d30*/  SEL R43, RZ, 0x1, !P6 ;  /* 0x00000001ff2b7807 */ /* 0x000fe40007000000 */
[----:B------:R-:W-:-:S04]  /*1d40*/  ISETP.NE.AND P6, PT, R28, RZ, PT ;  /* 0x000000ff1c00720c */ /* 0x000fc80003fc5270 */
[----:B------:R-:W-:Y:S02]  /*1d50*/  P2R R28, PR, RZ, 0x40 ;  /* 0x00000040ff1c7803 */ /* 0x000fe40000000000 */
[----:B------:R-:W-:-:S04]  /*1d60*/  ISETP.NE.AND P6, PT, R27, RZ, PT ;  /* 0x000000ff1b00720c */ /* 0x000fc80003fc5270 */
[----:B------:R-:W-:Y:S02]  /*1d70*/  P2R R27, PR, RZ, 0x40 ;  /* 0x00000040ff1b7803 */ /* 0x000fe40000000000 */
[----:B------:R-:W-:Y:S02]  /*1d80*/  ISETP.NE.AND P6, PT, R24, RZ, PT ;  /* 0x000000ff1800720c */ /* 0x000fe40003fc5270 */
[----:B------:R-:W-:Y:S02]  /*1d90*/  P2R R16, PR, RZ, 0x2 ;  /* 0x00000002ff107803 */ /* 0x000fe40000000000 */
[----:B------:R-:W-:Y:S02]  /*1da0*/  ISETP.NE.AND P1, PT, R57, RZ, PT ;  /* 0x000000ff3900720c */ /* 0x000fe40003f25270 */
[----:B------:R-:W-:Y:S02]  /*1db0*/  P2R R57, PR, RZ, 0x40 ;  /* 0x00000040ff397803 */ /* 0x000fe40000000000 */
[----:B------:R-:W-:-:S02]  /*1dc0*/  ISETP.NE.AND P6, PT, R29, RZ, PT ;  /* 0x000000ff1d00720c */ /* 0x000fc40003fc5270 */
[----:B------:R-:W-:Y:S02]  /*1dd0*/  ISETP.NE.AND P0, PT, R19, RZ, PT ;  /* 0x000000ff1300720c */ /* 0x000fe40003f05270 */
[----:B------:R-:W-:Y:S02]  /*1de0*/  P2R R29, PR, RZ, 0x40 ;  /* 0x00000040ff1d7803 */ /* 0x000fe40000000000 */
[----:B------:R-:W-:Y:S02]  /*1df0*/  P2R R18, PR, RZ, 0x8 ;  /* 0x00000008ff127803 */ /* 0x000fe40000000000 */
[----:B------:R-:W-:Y:S02]  /*1e00*/  ISETP.NE.AND P6, PT, R65, RZ, PT ;  /* 0x000000ff4100720c */ /* 0x000fe40003fc5270 */
[----:B------:R-:W-:Y:S02]  /*1e10*/  ISETP.NE.AND P3, PT, R55, RZ, PT ;  /* 0x000000ff3700720c */ /* 0x000fe40003f65270 */
[----:B------:R-:W-:-:S02]  /*1e20*/  SEL R55, RZ, 0x1, !P0 ;  /* 0x00000001ff377807 */ /* 0x000fc40004000000 */
[----:B------:R-:W-:Y:S02]  /*1e30*/  ISETP.NE.AND P0, PT, R59, RZ, PT ;  /* 0x000000ff3b00720c */ /* 0x000fe40003f05270 */
[----:B------:R-:W-:Y:S02]  /*1e40*/  P2R R59, PR, RZ, 0x40 ;  /* 0x00000040ff3b7803 */ /* 0x000fe40000000000 */
[----:B------:R-:W-:-:S04]  /*1e50*/  ISETP.NE.AND P6, PT, R31, RZ, PT ;  /* 0x000000ff1f00720c */ /* 0x000fc80003fc5270 */
        /* <DEDUP_REMOVED lines=40> */
[----:B------:R-:W-:Y:S02]  /*20e0*/  SEL R19, RZ, 0x1, !P4 ;  /* 0x00000001ff137807 */ /* 0x000fe40006000000 */
[----:B------:R-:W-:Y:S02]  /*20f0*/  ISETP.NE.AND P4, PT, R22, RZ, PT ;  /* 0x000000ff1600720c */ /* 0x000fe40003f85270 */
[----:B------:R-:W-:Y:S02]  /*2100*/  SEL R22, RZ, 0x1, !P6 ;  /* 0x00000001ff167807 */ /* 0x000fe40007000000 */
[----:B------:R-:W-:Y:S02]  /*2110*/  ISETP.NE.AND P6, PT, R24, RZ, PT ;  /* 0x000000ff1800720c */ /* 0x000fe40003fc5270 */
[----:B------:R-:W-:Y:S02]  /*2120*/  SEL R14, RZ, 0x1, !P3 ;  /* 0x00000001ff0e7807 */ /* 0x000fe40005800000 */
[----:B------:R-:W-:-:S02]  /*2130*/  ISETP.NE.AND P3, PT, R23, RZ, PT ;  /* 0x000000ff1700720c */ /* 0x000fc40003f65270 */
[----:B------:R-:W-:Y:S02]  /*2140*/  SEL R23, RZ, 0x1, !P6 ;  /* 0x00000001ff177807 */ /* 0x000fe40007000000 */
[----:B------:R-:W-:Y:S02]  /*2150*/  ISETP.NE.AND P6, PT, R26, RZ, PT ;  /* 0x000000ff1a00720c */ /* 0x000fe40003fc5270 */
[----:B------:R-:W-:Y:S02]  /*2160*/  P2R R50, PR, RZ, 0x20 ;  /* 0x00000020ff327803 */ /* 0x000fe40000000000 */
[----:B------:R-:W-:Y:S02]  /*2170*/  ISETP.NE.AND P5, PT, R39, RZ, PT ;  /* 0x000000ff2700720c */ /* 0x000fe40003fa5270 */
[----:B------:R-:W-:Y:S02]  /*2180*/  SEL R24, RZ, 0x1, !P6 ;  /* 0x00000001ff187807 */ /* 0x000fe40007000000 */
[----:B------:R-:W-:-:S02]  /*2190*/  ISETP.NE.AND P6, PT, R30, RZ, PT ;  /* 0x000000ff1e00720c */ /* 0x000fc40003fc5270 */
[----:B------:R-:W-:Y:S02]  /*21a0*/  SEL R39, RZ, 0x1, !P5 ;  /* 0x00000001ff277807 */ /* 0x000fe40006800000 */
[----:B------:R-:W-:Y:S02]  /*21b0*/  ISETP.NE.AND P5, PT, R25, RZ, PT ;  /* 0x000000ff1900720c */ /* 0x000fe40003fa5270 */
[----:B------:R-:W-:Y:S02]  /*21c0*/  SEL R25, RZ, 0x1, !P6 ;  /* 0x00000001ff197807 */ /* 0x000fe40007000000 */
[----:B------:R-:W-:-:S04]  /*21d0*/  ISETP.NE.AND P6, PT, R64, RZ, PT ;  /* 0x000000ff4000720c */ /* 0x000fc80003fc5270 */
[----:B------:R-:W-:Y:S02]  /*21e0*/  SEL R26, RZ, 0x1, !P6 ;  /* 0x00000001ff1a7807 */ /* 0x000fe40007000000 */
[----:B------:R-:W-:-:S04]  /*21f0*/  ISETP.NE.AND P6, PT, R67, RZ, PT ;  /* 0x000000ff4300720c */ /* 0x000fc80003fc5270 */
        /* <DEDUP_REMOVED lines=8> */
[----:B------:R-:W-:Y:S02]  /*2280*/  SEL R20, RZ, 0x1, !P6 ;  /* 0x00000001ff147807 */ /* 0x000fe40007000000 */
[----:B------:R-:W-:-:S04]  /*2290*/  ISETP.NE.AND P6, PT, R40, RZ, PT ;  /* 0x000000ff2800720c */ /* 0x000fc80003fc5270 */
[----:B------:R-:W-:Y:S02]  /*22a0*/  SEL R55, R55, 0x2, P6 ;  /* 0x0000000237377807 */ /* 0x000fe40003000000 */
        /* <DEDUP_REMOVED lines=10> */
[----:B------:R-:W-:Y:S02]  /*2350*/  ISETP.NE.AND P6, PT, R35, RZ, PT ;  /* 0x000000ff2300720c */ /* 0x000fe40003fc5270 */
[----:B------:R-:W-:Y:S02]  /*2360*/  SEL R11, RZ, 0x1, !P0 ;  /* 0x00000001ff0b7807 */ /* 0x000fe40004000000 */
[----:B------:R-:W-:Y:S02]  /*2370*/  SEL R12, R12, 0x2, P6 ;  /* 0x000000020c0c7807 */ /* 0x000fe40003000000 */
[----:B------:R-:W-:-:S04]  /*2380*/  ISETP.NE.AND P6, PT, R36, RZ, PT ;  /* 0x000000ff2400720c */ /* 0x000fc80003fc5270 */
[----:B------:R-:W-:Y:S02]  /*2390*/  SEL R32, R11, 0x2, P6 ;  /* 0x000000020b207807 */ /* 0x000fe40003000000 */
[----:B------:R-:W-:-:S04]  /*23a0*/  ISETP.NE.AND P6, PT, R61, RZ, PT ;  /* 0x000000ff3d00720c */ /* 0x000fc80003fc5270 */
[----:B------:R-:W-:Y:S02]  /*23b0*/  SEL R33, R22, 0x2, P6 ;  /* 0x0000000216217807 */ /* 0x000fe40003000000 */
[----:B------:R-:W-:Y:S01]  /*23c0*/  ISETP.NE.AND P6, PT, R34, RZ, PT ;  /* 0x000000ff2200720c */ /* 0x000fe20003fc5270 */
[----:B------:R-:W0:Y:S03]  /*23d0*/  S2UR UR5, SR_CgaCtaId ;  /* 0x00000000000579c3 */ /* 0x000e260000008800 */
[----:B------:R-:W-:Y:S02]  /*23e0*/  SEL R34, R23, 0x2, P6 ;  /* 0x0000000217227807 */ /* 0x000fe40003000000 */
[----:B------:R-:W-:-:S04]  /*23f0*/  ISETP.NE.AND P6, PT, R63, RZ, PT ;  /* 0x000000ff3f00720c */ /* 0x000fc80003fc5270 */
[----:B------:R-:W-:Y:S02]  /*2400*/  SEL R35, R24, 0x2, P6 ;  /* 0x0000000218237807 */ /* 0x000fe40003000000 */
[----:B------:R-:W-:-:S04]  /*2410*/  ISETP.NE.AND P6, PT, R31, RZ, PT ;  /* 0x000000ff1f00720c */ /* 0x000fc80003fc5270 */
[----:B------:R-:W-:Y:S02]  /*2420*/  SEL R11, R25, 0x2, P6 ;  /* 0x00000002190b7807 */ /* 0x000fe40003000000 */
[----:B------:R-:W-:-:S04]  /*2430*/  ISETP.NE.AND P6, PT, R59, RZ, PT ;  /* 0x000000ff3b00720c */ /* 0x000fc80003fc5270 */
[----:B------:R-:W-:Y:S02]  /*2440*/  SEL R24, R26, 0x2, P6 ;  /* 0x000000021a187807 */ /* 0x000fe40003000000 */
[----:B------:R-:W-:Y:S01]  /*2450*/  ISETP.NE.AND P6, PT, R29, RZ, PT ;  /* 0x000000ff1d00720c */ /* 0x000fe20003fc5270 */
[----:B------:R-:W-:Y:S01]  /*2460*/  UMOV UR4, 0x400 ;  /* 0x0000040000047882 */ /* 0x000fe20000000000 */
[----:B------:R-:W-:Y:S02]  /*2470*/  SEL R29, R13, 0x3, P3 ;  /* 0x000000030d1d7807 */ /* 0x000fe40001800000 */
[----:B------:R-:W-:Y:S02]  /*2480*/  SEL R23, R30, 0x2, P6 ;  /* 0x000000021e177807 */ /* 0x000fe40003000000 */
[----:B------:R-:W-:Y:S01]  /*2490*/  SEL R30, R12, 0x3, P2 ;  /* 0x000000030c1e7807 */ /* 0x000fe20001000000 */
[----:B------:R-:W-:Y:S01]  /*24a0*/  IMAD.SHL.U32 R12, R51, 0x100, RZ ;  /* 0x00000100330c7824 */ /* 0x000fe200078e00ff */
[----:B------:R-:W-:Y:S01]  /*24b0*/  SHF.R.U32.HI R13, RZ, 0x4, R51 ;  /* 0x00000004ff0d7819 */ /* 0x000fe20000011633 */
[----:B0-----:R-:W-:Y:S01]  /*24c0*/  UPRMT UR4, UR5, 0x654, UR4 ;  /* 0x0000065405047896 */ /* 0x001fe20008000004 */
[----:B------:R-:W-:-:S02]  /*24d0*/  ISETP.NE.AND P0, PT, R49, RZ, PT ;  /* 0x000000ff3100720c */ /* 0x000fc40003f05270 */
[----:B------:R-:W-:Y:S02]  /*24e0*/  SEL R31, R32, 0x3, P1 ;  /* 0x00000003201f7807 */ /* 0x000fe40000800000 */
[----:B------:R-:W-:Y:S02]  /*24f0*/  ISETP.NE.AND P1, PT, R16, RZ, PT ;  /* 0x000000ff1000720c */ /* 0x000fe40003f25270 */
[----:B------:R-:W-:Y:S02]  /*2500*/  SGXT.U32 R13, R13, 0x4 ;  /* 0x000000040d0d781a */ /* 0x000fe40000000000 */
[----:B------:R-:W-:Y:S02]  /*2510*/  LOP3.LUT R12, R12, 0xf00, RZ, 0xc0, !PT ;  /* 0x00000f000c0c7812 */ /* 0x000fe400078ec0ff */
[----:B------:R-:W-:Y:S02]  /*2520*/  SEL R32, R33, 0x3, P0 ;  /* 0x0000000321207807 */ /* 0x000fe40000000000 */
[----:B------:R-:W-:-:S02]  /*2530*/  SEL R33, R35, 0x3, P1 ;  /* 0x0000000323217807 */ /* 0x000fc40000800000 */
[C---:B------:R-:W-:Y:S02]  /*2540*/  LOP3.LUT R36, R12.reuse, R13, RZ, 0xfc, !PT ;  /* 0x0000000d0c247212 */ /* 0x040fe400078efcff */
[----:B------:R-:W-:Y:S02]  /*2550*/  LEA.HI R35, R12, UR4, RZ, 0x1c ;  /* 0x000000040c237c11 */ /* 0x000fe4000f8fe0ff */
[----:B------:R-:W-:-:S03]  /*2560*/  ISETP.NE.AND P0, PT, R17, RZ, PT ;  /* 0x000000ff1100720c */ /* 0x000fc60003f05270 */
[----:B------:R-:W-:-:S05]  /*2570*/  IMAD R17, R36, 0x4, R35 ;  /* 0x0000000424117824 */ /* 0x000fca00078e0223 */
[----:B------:R-:W-:Y:S04]  /*2580*/  STS [R17], R10 ;  /* 0x0000000a11007388 */ /* 0x000fe80000000800 */
[----:B------:R-:W-:Y:S04]  /*2590*/  STS [R17+0x40], R9 ;  /* 0x0000400911007388 */ /* 0x000fe80000000800 */
[----:B------:R-:W-:Y:S04]  /*25a0*/  STS [R17+0x80], R8 ;  /* 0x0000800811007388 */ /* 0x000fe80000000800 */
[----:B------:R-:W-:Y:S04]  /*25b0*/  STS [R17+0xc0], R7 ;  /* 0x0000c00711007388 */ /* 0x000fe80000000800 */
[----:B------:R-:W-:Y:S04]  /*25c0*/  STS [R17+0x100], R6 ;  /* 0x0001000611007388 */ /* 0x000fe80000000800 */
[----:B------:R0:W-:Y:S04]  /*25d0*/  STS [R17+0x140], R5 ;  /* 0x0001400511007388 */ /* 0x0001e80000000800 */
[----:B------:R-:W-:Y:S04]  /*25e0*/  STS [R17+0x180], R4 ;  /* 0x0001800411007388 */ /* 0x000fe80000000800 */
[----:B------:R-:W-:Y:S04]  /*25f0*/  STS [R17+0x1c0], R3 ;  /* 0x0001c00311007388 */ /* 0x000fe80000000800 */
[----:B------:R1:W-:Y:S04]  /*2600*/  STS [R17+0x200], R2 ;  /* 0x0002000211007388 */ /* 0x0003e80000000800 */
[----:B------:R2:W-:Y:S04]  /*2610*/  STS [R17+0x240], R0 ;  /* 0x0002400011007388 */ /* 0x0005e80000000800 */
[----:B------:R-:W-:Y:S04]  /*2620*/  STS [R17+0x280], R75 ;  /* 0x0002804b11007388 */ /* 0x000fe80000000800 */
[----:B------:R-:W-:Y:S04]  /*2630*/  STS [R17+0x2c0], R77 ;  /* 0x0002c04d11007388 */ /* 0x000fe80000000800 */
[----:B------:R-:W-:Y:S04]  /*2640*/  STS [R17+0x300], R76 ;  /* 0x0003004c11007388 */ /* 0x000fe80000000800 */
[----:B------:R-:W-:Y:S04]  /*2650*/  STS [R17+0x340], R74 ;  /* 0x0003404a11007388 */ /* 0x000fe80000000800 */
[----:B------:R-:W-:Y:S04]  /*2660*/  STS [R17+0x380], R45 ;  /* 0x0003802d11007388 */ /* 0x000fe80000000800 */
[----:B------:R3:W-:Y:S01]  /*2670*/  STS [R17+0x3c0], R44 ;  /* 0x0003c02c11007388 */ /* 0x0007e20000000800 */
[----:B------:R-:W-:Y:S01]  /*2680*/  SHF.R.U32.HI R12, RZ, 0x2, R51 ;  /* 0x00000002ff0c7819 */ /* 0x000fe20000011633 */
[----:B------:R-:W-:Y:S01]  /*2690*/  IMAD.SHL.U32 R16, R51, 0x4, RZ ;  /* 0x0000000433107824 */ /* 0x000fe200078e00ff */
[----:B------:R-:W-:-:S02]  /*26a0*/  ISETP.NE.AND P6, PT, R57, RZ, PT ;  /* 0x000000ff3900720c */ /* 0x000fc40003fc5270 */
[----:B------:R-:W-:Y:S02]  /*26b0*/  LOP3.LUT R12, R12, 0x30, RZ, 0xc0, !PT ;  /* 0x000000300c0c7812 */ /* 0x000fe400078ec0ff */
[----:B------:R-:W-:Y:S02]  /*26c0*/  LOP3.LUT R16, R16, 0x3fc, RZ, 0xc0, !PT ;  /* 0x000003fc10107812 */ /* 0x000fe400078ec0ff */
[----:B------:R-:W-:Y:S01]  /*26d0*/  SEL R22, R55, 0x3, P6 ;  /* 0x0000000337167807 */ /* 0x000fe20003000000 */
[----:B0-----:R-:W-:Y:S01]  /*26e0*/  VIADD R5, R12, UR4 ;  /* 0x000000040c057c36 */ /* 0x001fe20008000000 */
[C---:B-1----:R-:W-:Y:S02]  /*26f0*/  LOP3.LUT R2, R16.reuse, 0x400, RZ, 0xfc, !PT ;  /* 0x0000040010027812 */ /* 0x042fe400078efcff */
[----:B------:R-:W-:Y:S01]  /*2700*/  ISETP.NE.AND P6, PT, R27, RZ, PT ;  /* 0x000000ff1b00720c */ /* 0x000fe20003fc5270 */
[----:B------:R-:W-:Y:S01]  /*2710*/  IMAD R5, R16, 0x4, R5 ;  /* 0x0000000410057824 */ /* 0x000fe200078e0205 */
[----:B------:R-:W-:Y:S01]  /*2720*/  SHF.R.U32.HI R2, RZ, 0x4, R2 ;  /* 0x00000004ff027819 */ /* 0x000fe20000011602 */
[----:B--2---:R-:W-:Y:S01]  /*2730*/  IMAD.SHL.U32 R0, R51, 0x4, RZ ;  /* 0x0000000433007824 */ /* 0x004fe200078e00ff */
[----:B------:R-:W-:-:S02]  /*2740*/  SEL R27, R43, 0x3, P6 ;  /* 0x000000032b1b7807 */ /* 0x000fc40003000000 */
[----:B------:R-:W-:Y:S02]  /*2750*/  ISETP.NE.AND P6, PT, R28, RZ, PT ;  /* 0x000000ff1c00720c */ /* 0x000fe40003fc5270 */
[----:B------:R-:W-:Y:S02]  /*2760*/  SEL R28, R14, 0x3, P4 ;  /* 0x000000030e1c7807 */ /* 0x000fe40002000000 */
[----:B------:R-:W-:Y:S01]  /*2770*/  ISETP.NE.AND P2, PT, R15, RZ, PT ;  /* 0x000000ff0f00720c */ /* 0x000fe20003f45270 */
[----:B------:R-:W-:Y:S01]  /*2780*/  BAR.SYNC.DEFER_BLOCKING 0x0 ;  /* 0x0000000000007b1d */ /* 0x000fe20000010000 */
[----:B------:R-:W-:Y:S02]  /*2790*/  LOP3.LUT R2, R2, 0x70, RZ, 0xc0, !PT ;  /* 0x0000007002027812 */ /* 0x000fe400078ec0ff */
[----:B------:R-:W-:Y:S02]  /*27a0*/  SHF.R.S32.HI R4, RZ, 0x17, R52 ;  /* 0x00000017ff047819 */ /* 0x000fe40000011434 */
[----:B------:R-:W-:Y:S01]  /*27b0*/  LOP3.LUT R3, R0, 0xfc, RZ, 0xc0, !PT ;  /* 0x000000fc00037812 */ /* 0x000fe200078ec0ff */
[----:B------:R-:W-:Y:S01]  /*27c0*/  VIADD R7, R2, UR4 ;  /* 0x0000000402077c36 */ /* 0x000fe20008000000 */
[----:B------:R-:W-:-:S02]  /*27d0*/  SGXT R0, R4, 0x1 ;  /* 0x000000010400781a */ /* 0x000fc40000000200 */
[C---:B------:R-:W-:Y:S01]  /*27e0*/  LOP3.LUT R4, R16.reuse, 0x800, RZ, 0xfc, !PT ;  /* 0x0000080010047812 */ /* 0x040fe200078efcff */
[----:B------:R-:W-:Y:S01]  /*27f0*/  IMAD R7, R16, 0x4, R7 ;  /* 0x0000000410077824 */ /* 0x000fe200078e0207 */
[----:B------:R-:W-:Y:S02]  /*2800*/  PRMT R9, R3, 0x6540, R52 ;  /* 0x0000654003097816 */ /* 0x000fe40000000034 */
[----:B------:R-:W-:Y:S01]  /*2810*/  SHF.R.U32.HI R10, RZ, 0x4, R4 ;  /* 0x00000004ff0a7819 */ /* 0x000fe20000011604 */
[----:B------:R-:W0:Y:S01]  /*2820*/  LDC.64 R2, c[0x0][0x218] ;  /* 0x00008600ff027b82 */ /* 0x000e220000000a00 */
[----:B------:R-:W1:Y:S01]  /*2830*/  LDS.128 R12, [R5] ;  /* 0x00000000050c7984 */ /* 0x000e620000000c00 */
[----:B------:R-:W-:Y:S02]  /*2840*/  ISETP.NE.AND P3, PT, R18, RZ, PT ;  /* 0x000000ff1200720c */ /* 0x000fe40003f65270 */
[----:B------:R-:W-:Y:S01]  /*2850*/  LEA.HI R8, R0, R9, RZ, 0x9 ;  /* 0x0000000900087211 */ /* 0x000fe200078f48ff */
[----:B------:R-:W2:Y:S01]  /*2860*/  LDS.128 R4, [R7+0x1000] ;  /* 0x0010000007047984 */ /* 0x000ea20000000c00 */
[----:B------:R-:W-:-:S02]  /*2870*/  LOP3.LUT R18, R10, 0xb0, RZ, 0xc0, !PT ;  /* 0x000000b00a127812 */ /* 0x000fc400078ec0ff */
[----:B---3--:R-:W-:Y:S01]  /*2880*/  SHF.R.U32.HI R17, RZ, 0x6, R51 ;  /* 0x00000006ff117819 */ /* 0x008fe20000011633 */
[----:B------:R-:W-:Y:S01]  /*2890*/  IMAD.SHL.U32 R10, R8, 0x10, RZ ;  /* 0x00000010080a7824 */ /* 0x000fe200078e00ff */
[----:B------:R-:W-:Y:S01]  /*28a0*/  SEL R25, R19, 0x3, P5 ;  /* 0x0000000313197807 */ /* 0x000fe20002800000 */
[----:B------:R-:W-:Y:S01]  /*28b0*/  VIADD R19, R18, UR4 ;  /* 0x0000000412137c36 */ /* 0x000fe20008000000 */
[----:B------:R-:W-:Y:S02]  /*28c0*/  SGXT.U32 R17, R17, 0x2 ;  /* 0x000000021111781a */ /* 0x000fe40000000000 */
[----:B------:R-:W-:Y:S02]  /*28d0*/  LOP3.LUT R18, R16, 0xc00, RZ, 0xfc, !PT ;  /* 0x00000c0010127812 */ /* 0x000fe400078efcff */
[----:B------:R-:W-:Y:S02]  /*28e0*/  SEL R26, R39, 0x3, P6 ;  /* 0x00000003271a7807 */ /* 0x000fe40003000000 */
[----:B------:R-:W-:Y:S01]  /*28f0*/  ISETP.NE.AND P4, PT, R42, RZ, PT ;  /* 0x000000ff2a00720c */ /* 0x000fe20003f85270 */
[----:B------:R-:W-:Y:S01]  /*2900*/  IMAD R42, R16, 0x4, R19 ;  /* 0x00000004102a7824 */ /* 0x000fe200078e0213 */
[----:B------:R-:W-:-:S02]  /*2910*/  LOP3.LUT R8, R8, 0xfffffe00, RZ, 0xc0, !PT ;  /* 0xfffffe0008087812 */ /* 0x000fc400078ec0ff */
[----:B------:R-:W-:Y:S02]  /*2920*/  LOP3.LUT R10, R10, 0xffffe000, RZ, 0xc0, !PT ;  /* 0xffffe0000a0a7812 */ /* 0x000fe400078ec0ff */
[----:B------:R-:W-:Y:S02]  /*2930*/  LOP3.LUT R39, R54, R17, RZ, 0xfc, !PT ;  /* 0x0000001136277212 */ /* 0x000fe400078efcff */
[----:B------:R-:W-:Y:S02]  /*2940*/  SHF.R.U32.HI R18, RZ, 0x4, R18 ;  /* 0x00000004ff127819 */ /* 0x000fe40000011612 */
[----:B------:R-:W-:Y:S02]  /*2950*/  SEL R34, R34, 0x3, P0 ;  /* 0x0000000322227807 */ /* 0x000fe40000000000 */
[----:B------:R-:W-:Y:S02]  /*2960*/  IADD3 R46, R10, R9, -R8 ;  /* 0x000000090a2e7210 */ /* 0x000fe40007ffe808 */
[----:B------:R-:W-:-:S02]  /*2970*/  SEL R38, R11, 0x3, P2 ;  /* 0x000000030b267807 */ /* 0x000fc40001000000 */
[C---:B------:R-:W-:Y:S01]  /*2980*/  ISETP.GE.AND P0, PT, R39.reuse, 0x10, PT ;  /* 0x000000102700780c */ /* 0x040fe20003f06270 */
[----:B------:R3:W4:Y:S01]  /*2990*/  LDS.128 R8, [R42+0x2000] ;  /* 0x002000002a087984 */ /* 0x0007220000000c00 */
[----:B------:R-:W-:Y:S01]  /*29a0*/  LOP3.LUT R18, R18, 0xf0, RZ, 0xc0, !PT ;  /* 0x000000f012127812 */ /* 0x000fe200078ec0ff */
[----:B------:R-:W-:-:S04]  /*29b0*/  IMAD R41, R39, 0x200, R46 ;  /* 0x0000020027297824 */ /* 0x000fc800078e022e */
[----:B------:R-:W-:Y:S01]  /*29c0*/  VIADD R17, R18, UR4 ;  /* 0x0000000412117c36 */ /* 0x000fe20008000000 */
[----:B------:R-:W-:Y:S01]  /*29d0*/  ISETP.NE.AND P2, PT, R37, RZ, PT ;  /* 0x000000ff2500720c */ /* 0x000fe20003f45270 */
[----:B0-----:R-:W-:Y:S01]  /*29e0*/  IMAD.WIDE R40, R41, 0x4, R2 ;  /* 0x0000000429287825 */ /* 0x001fe200078e0202 */
[----:B------:R-:W-:-:S03]  /*29f0*/  LOP3.LUT R37, R39, 0x4, RZ, 0xfc, !PT ;  /* 0x0000000427257812 */ /* 0x000fc600078efcff */
[----:B------:R-:W-:Y:S01]  /*2a00*/  IMAD R17, R16, 0x4, R17 ;  /* 0x0000000410117824 */ /* 0x000fe200078e0211 */
[----:B-1----:R0:W-:Y:S01]  /*2a10*/  @!P0 STG.E.128 desc[UR6][R40.64], R12 ;  /* 0x0000000c28008986 */ /* 0x0021e2000c101d06 */
[C---:B------:R-:W-:Y:S01]  /*2a20*/  ISETP.GE.AND P0, PT, R37.reuse, 0x10, PT ;  /* 0x000000102500780c */ /* 0x040fe20003f06270 */
[----:B------:R-:W-:-:S03]  /*2a30*/  IMAD R43, R37, 0x200, R46 ;  /* 0x00000200252b7824 */ /* 0x000fc600078e022e */
[----:B------:R-:W1:Y:S01]  /*2a40*/  LDS.128 R16, [R17+0x3000] ;  /* 0x0030000011107984 */ /* 0x000e620000000c00 */
[----:B---3--:R-:W-:Y:S01]  /*2a50*/  IMAD.WIDE R42, R43, 0x4, R2 ;  /* 0x000000042b2a7825 */ /* 0x008fe200078e0202 */
[----:B------:R-:W-:-:S07]  /*2a60*/  LOP3.LUT R44, R39, 0x8, RZ, 0xfc, !PT ;  /* 0x00000008272c7812 */ /* 0x000fce00078efcff */
[----:B--2---:R2:W-:Y:S01]  /*2a70*/  @!P0 STG.E.128 desc[UR6][R42.64], R4 ;  /* 0x000000042a008986 */ /* 0x0045e2000c101d06 */
[C---:B------:R-:W-:Y:S01]  /*2a80*/  ISETP.GE.AND P0, PT, R44.reuse, 0x10, PT ;  /* 0x000000102c00780c */ /* 0x040fe20003f06270 */
[----:B------:R-:W-:Y:S01]  /*2a90*/  IMAD R45, R44, 0x200, R46 ;  /* 0x000002002c2d7824 */ /* 0x000fe200078e022e */
[----:B------:R-:W-:-:S03]  /*2aa0*/  LOP3.LUT R39, R39, 0xc, RZ, 0xfc, !PT ;  /* 0x0000000c27277812 */ /* 0x000fc600078efcff */
[----:B0-----:R-:W-:-:S08]  /*2ab0*/  IMAD.WIDE R12, R45, 0x4, R2 ;  /* 0x000000042d0c7825 */ /* 0x001fd000078e0202 */
[----:B----4-:R0:W-:Y:S01]  /*2ac0*/  @!P0 STG.E.128 desc[UR6][R12.64], R8 ;  /* 0x000000080c008986 */ /* 0x0101e2000c101d06 */
[C---:B------:R-:W-:Y:S01]  /*2ad0*/  ISETP.GE.AND P0, PT, R39.reuse, 0x10, PT ;  /* 0x000000102700780c */ /* 0x040fe20003f06270 */
[----:B------:R-:W-:Y:S02]  /*2ae0*/  IMAD R39, R39, 0x200, R46 ;  /* 0x0000020027277824 */ /* 0x000fe400078e022e */
[----:B------:R-:W-:Y:S02]  /*2af0*/  IMAD.SHL.U32 R37, R51, 0x10, RZ ;  /* 0x0000001033257824 */ /* 0x000fe400078e00ff */
[----:B------:R-:W-:-:S03]  /*2b00*/  IMAD.WIDE R2, R39, 0x4, R2 ;  /* 0x0000000427027825 */ /* 0x000fc600078e0202 */
[----:B------:R-:W-:-:S05]  /*2b10*/  LOP3.LUT R37, R37, 0xf0, RZ, 0xc0, !PT ;  /* 0x000000f025257812 */ /* 0x000fca00078ec0ff */
[----:B-1----:R1:W-:Y:S01]  /*2b20*/  @!P0 STG.E.128 desc[UR6][R2.64], R16 ;  /* 0x0000001002008986 */ /* 0x0023e2000c101d06 */
[----:B------:R-:W-:Y:S01]  /*2b30*/  PRMT R37, R37, 0x6540, R52 ;  /* 0x0000654025257816 */ /* 0x000fe20000000034 */
[----:B--2---:R-:W-:-:S03]  /*2b40*/  IMAD.SHL.U32 R5, R51, 0x10, RZ ;  /* 0x0000001033057824 */ /* 0x004fc600078e00ff */
[----:B------:R-:W-:Y:S02]  /*2b50*/  LEA.HI R0, R0, R37, RZ, 0x9 ;  /* 0x0000002500007211 */ /* 0x000fe400078f48ff */
[----:B------:R-:W-:Y:S02]  /*2b60*/  ISETP.NE.AND P1, PT, R58, RZ, PT ;  /* 0x000000ff3a00720c */ /* 0x000fe40003f25270 */
[C---:B------:R-:W-:Y:S01]  /*2b70*/  LOP3.LUT R4, R0.reuse, 0xfffffe00, RZ, 0xc0, !PT ;  /* 0xfffffe0000047812 */ /* 0x040fe200078ec0ff */
[----:B------:R-:W-:Y:S01]  /*2b80*/  IMAD.SHL.U32 R0, R0, 0x10, RZ ;  /* 0x0000001000007824 */ /* 0x000fe200078e00ff */
[----:B------:R-:W-:Y:S02]  /*2b90*/  LOP3.LUT R6, R51, 0xf0, RZ, 0xc0, !PT ;  /* 0x000000f033067812 */ /* 0x000fe400078ec0ff */
[----:B------:R-:W-:Y:S02]  /*2ba0*/  LOP3.LUT R5, R5, 0xff0, RZ, 0xc0, !PT ;  /* 0x00000ff005057812 */ /* 0x000fe400078ec0ff */
[----:B------:R-:W-:-:S02]  /*2bb0*/  ISETP.NE.AND P6, PT, R56, RZ, PT ;  /* 0x000000ff3800720c */ /* 0x000fc40003fc5270 */
[----:B------:R-:W-:Y:S02]  /*2bc0*/  ISETP.NE.AND P5, PT, R50, RZ, PT ;  /* 0x000000ff3200720c */ /* 0x000fe40003fa5270 */
[----:B------:R-:W-:Y:S02]  /*2bd0*/  SEL R21, R21, 0x2, P2 ;  /* 0x0000000215157807 */ /* 0x000fe40001000000 */
[----:B------:R-:W-:Y:S02]  /*2be0*/  SEL R20, R20, 0x2, P1 ;  /* 0x0000000214147807 */ /* 0x000fe40000800000 */
[----:B------:R-:W-:Y:S01]  /*2bf0*/  IADD3 R6, R5, UR4, R6 ;  /* 0x0000000405067c10 */ /* 0x000fe2000fffe006 */
[----:B------:R-:W-:Y:S01]  /*2c00*/  IMAD.IADD R35, R36, 0x1, R35 ;  /* 0x0000000124237824 */ /* 0x000fe200078e0223 */
[----:B------:R-:W-:Y:S01]  /*2c10*/  BAR.SYNC.DEFER_BLOCKING 0x0 ;  /* 0x0000000000007b1d */ /* 0x000fe20000010000 */
[----:B------:R-:W-:Y:S02]  /*2c20*/  LOP3.LUT R5, R0, 0xffffe000, RZ, 0xc0, !PT ;  /* 0xffffe00000057812 */ /* 0x000fe400078ec0ff */
[----:B------:R-:W-:-:S02]  /*2c30*/  SEL R24, R24, 0x3, P3 ;  /* 0x0000000318187807 */ /* 0x000fc40001800000 */
[----:B------:R-:W-:Y:S01]  /*2c40*/  SEL R0, R23, 0x3, P4 ;  /* 0x0000000317007807 */ /* 0x000fe20002000000 */
[----:B------:R-:W-:Y:S01]  /*2c50*/  IMAD.IADD R4, R37, 0x1, -R4 ;  /* 0x0000000125047824 */ /* 0x000fe200078e0a04 */
[----:B0-----:R-:W-:Y:S01]  /*2c60*/  SEL R8, R21, 0x3, P5 ;  /* 0x0000000315087807 */ /* 0x001fe20002800000 */
[----:B------:R-:W-:Y:S01]  /*2c70*/  ULDC.64 UR4, c[0x0][0x220] ;  /* 0x0000880000047ab9 */ /* 0x000fe20000000a00 */
[----:B------:R-:W-:Y:S02]  /*2c80*/  SEL R20, R20, 0x3, P6 ;  /* 0x0000000314147807 */ /* 0x000fe40003000000 */
[----:B------:R-:W-:Y:S01]  /*2c90*/  LOP3.LUT R53, R54, R53, RZ, 0xfc, !PT ;  /* 0x0000003536357212 */ /* 0x000fe200078efcff */
[----:B------:R0:W-:Y:S04]  /*2ca0*/  STS.U8 [R35], R22 ;  /* 0x0000001623007388 */ /* 0x0001e80000000000 */
[----:B------:R0:W-:Y:S04]  /*2cb0*/  STS.U8 [R35+0x10], R27 ;  /* 0x0000101b23007388 */ /* 0x0001e80000000000 */
        /* <DEDUP_REMOVED lines=13> */
[----:B------:R0:W-:Y:S01]  /*2d90*/  STS.U8 [R35+0xf0], R20 ;  /* 0x0000f01423007388 */ /* 0x0001e20000000000 */
[C---:B------:R-:W-:Y:S01]  /*2da0*/  IMAD R4, R53.reuse, 0x200, R4 ;  /* 0x0000020035047824 */ /* 0x040fe200078e0204 */
[----:B------:R-:W-:Y:S01]  /*2db0*/  BAR.SYNC.DEFER_BLOCKING 0x0 ;  /* 0x0000000000007b1d */ /* 0x000fe20000010000 */
[----:B------:R-:W-:-:S02]  /*2dc0*/  ISETP.GE.AND P0, PT, R53, 0x10, PT ;  /* 0x000000103500780c */ /* 0x000fc40003f06270 */
[----:B------:R-:W-:-:S05]  /*2dd0*/  IMAD.IADD R4, R4, 0x1, R5 ;  /* 0x0000000104047824 */ /* 0x000fca00078e0205 */
[----:B-1----:R-:W-:-:S04]  /*2de0*/  IADD3 R2, P1, R4, UR4, RZ ;  /* 0x0000000404027c10 */ /* 0x002fc8000ff3e0ff */
[----:B------:R-:W-:Y:S02]  /*2df0*/  LEA.HI.X.SX32 R3, R4, UR5, 0x1, P1 ;  /* 0x0000000504037c11 */ /* 0x000fe400088f0eff */
[----:B0-----:R-:W-:Y:S07]  /*2e00*/  @P0 EXIT ;  /* 0x000000000000094d */ /* 0x001fee0003800000 */
[----:B------:R-:W0:Y:S04]  /*2e10*/  LDS.128 R4, [R6] ;  /* 0x0000000006047984 */ /* 0x000e280000000c00 */
[----:B0-----:R-:W-:Y:S01]  /*2e20*/  STG.E.128 desc[UR6][R2.64], R4 ;  /* 0x0000000402007986 */ /* 0x001fe2000c101d06 */
[----:B------:R-:W-:Y:S05]  /*2e30*/  EXIT ;  /* 0x000000000000794d */ /* 0x000fea0003800000 */
.L_x_0:
[----:B------:R-:W-:-:S00]  /*2e40*/  BRA `(.L_x_0) ;  /* 0xfffffffc00fc7947 */ /* 0x000fc0000383ffff */
[----:B------:R-:W-:-:S00]  /*2e50*/  NOP ;  /* 0x0000000000007918 */ /* 0x000fc00000000000 */
        /* <DEDUP_REMOVED lines=10> */
.L_x_1:


//--------------------- .nv.shared.triton_poi_fused_max_pool2d_with_indices_17 --------------------------
	.section	.nv.shared.triton_poi_fused_max_pool2d_with_indices_17,"aw",@nobits
	.sectionflags	@""
	.align	16
	.zero		1024


//--------------------- .nv.constant0.triton_poi_fused_max_pool2d_with_indices_17 --------------------------
	.section	.nv.constant0.triton_poi_fused_max_pool2d_with_indices_17,"a",@progbits
	.sectionflags	@""
	.align	4
.nv.constant0.triton_poi_fused_max_pool2d_with_indices_17:
	.zero		560
